//
// Generated by NVIDIA NVVM Compiler
//
// Compiler Build ID: CL-36424714
// Cuda compilation tools, release 13.0, V13.0.88
// Based on NVVM 20.0.0
//

.version 9.0
.target sm_100
.address_size 64

	// .globl	_Z8mztransfP7double2S0_i
.func  (.param .align 16 .b8 func_retval0[16]) __internal_trig_reduction_slowpathd
(
	.param .b64 __internal_trig_reduction_slowpathd_param_0
)
;
.extern .shared .align 16 .b8 sdata[];
.global .align 8 .b8 __cudart_i2opi_d[144] = {8, 93, 141, 31, 177, 95, 251, 107, 234, 146, 82, 138, 247, 57, 7, 61, 123, 241, 229, 235, 199, 186, 39, 117, 45, 234, 95, 158, 102, 63, 70, 79, 183, 9, 203, 39, 207, 126, 54, 109, 31, 109, 10, 90, 139, 17, 47, 239, 15, 152, 5, 222, 255, 151, 248, 31, 59, 40, 249, 189, 139, 95, 132, 156, 244, 57, 83, 131, 57, 214, 145, 57, 65, 126, 95, 180, 38, 112, 156, 233, 132, 68, 187, 46, 245, 53, 130, 232, 62, 167, 41, 177, 28, 235, 29, 254, 28, 146, 209, 9, 234, 46, 73, 6, 224, 210, 77, 66, 58, 110, 36, 183, 97, 197, 187, 222, 171, 99, 81, 254, 65, 144, 67, 60, 153, 149, 98, 219, 192, 221, 52, 245, 209, 87, 39, 252, 41, 21, 68, 78, 110, 131, 249, 162};
.global .align 16 .b8 __cudart_sin_cos_coeffs[128] = {70, 210, 176, 44, 241, 229, 90, 190, 146, 227, 172, 105, 227, 29, 199, 62, 161, 98, 219, 25, 160, 1, 42, 191, 24, 8, 17, 17, 17, 17, 129, 63, 84, 85, 85, 85, 85, 85, 197, 191, 0, 0, 0, 0, 0, 0, 0, 0, 0, 0, 0, 0, 0, 0, 0, 0, 100, 129, 253, 32, 131, 255, 168, 189, 40, 133, 239, 193, 167, 238, 33, 62, 217, 230, 6, 142, 79, 126, 146, 190, 233, 188, 221, 25, 160, 1, 250, 62, 71, 93, 193, 22, 108, 193, 86, 191, 81, 85, 85, 85, 85, 85, 165, 63, 0, 0, 0, 0, 0, 0, 224, 191, 0, 0, 0, 0, 0, 0, 240, 63};

.visible .entry _Z8mztransfP7double2S0_i(
	.param .u64 .ptr .align 1 _Z8mztransfP7double2S0_i_param_0,
	.param .u64 .ptr .align 1 _Z8mztransfP7double2S0_i_param_1,
	.param .u32 _Z8mztransfP7double2S0_i_param_2
)
{
	.reg .b32 	%r<17>;
	.reg .b64 	%rd<9>;
	.reg .b64 	%fd<3>;

	ld.param.u64 	%rd1, [_Z8mztransfP7double2S0_i_param_0];
	ld.param.u64 	%rd2, [_Z8mztransfP7double2S0_i_param_1];
	ld.param.u32 	%r1, [_Z8mztransfP7double2S0_i_param_2];
	cvta.to.global.u64 	%rd3, %rd1;
	cvta.to.global.u64 	%rd4, %rd2;
	mov.u32 	%r2, %tid.x;
	mov.u32 	%r3, %ctaid.x;
	mov.u32 	%r4, %ntid.x;
	mov.u32 	%r5, %ctaid.y;
	mov.u32 	%r6, %nctaid.x;
	mad.lo.s32 	%r7, %r6, %r5, %r3;
	mad.lo.s32 	%r8, %r7, %r4, %r2;
	mov.u32 	%r9, %nctaid.y;
	mul.lo.s32 	%r10, %r6, %r9;
	div.u32 	%r11, %r10, %r1;
	div.s32 	%r12, %r7, %r11;
	mul.lo.s32 	%r13, %r12, %r11;
	sub.s32 	%r14, %r7, %r13;
	mad.lo.s32 	%r15, %r14, %r1, %r12;
	mad.lo.s32 	%r16, %r15, %r4, %r2;
	mul.wide.u32 	%rd5, %r8, 16;
	add.s64 	%rd6, %rd4, %rd5;
	ld.global.v2.f64 	{%fd1, %fd2}, [%rd6];
	mul.wide.u32 	%rd7, %r16, 16;
	add.s64 	%rd8, %rd3, %rd7;
	st.global.v2.f64 	[%rd8], {%fd1, %fd2};
	ret;

}
	// .globl	_Z8mztransbP7double2S0_i
.visible .entry _Z8mztransbP7double2S0_i(
	.param .u64 .ptr .align 1 _Z8mztransbP7double2S0_i_param_0,
	.param .u64 .ptr .align 1 _Z8mztransbP7double2S0_i_param_1,
	.param .u32 _Z8mztransbP7double2S0_i_param_2
)
{
	.reg .b16 	%rs<4>;
	.reg .b32 	%r<17>;
	.reg .b64 	%rd<9>;
	.reg .b64 	%fd<3>;

	ld.param.u64 	%rd1, [_Z8mztransbP7double2S0_i_param_0];
	ld.param.u64 	%rd2, [_Z8mztransbP7double2S0_i_param_1];
	ld.param.u32 	%r1, [_Z8mztransbP7double2S0_i_param_2];
	cvta.to.global.u64 	%rd3, %rd1;
	cvta.to.global.u64 	%rd4, %rd2;
	mov.u32 	%r2, %tid.x;
	mov.u32 	%r3, %ctaid.x;
	mov.u32 	%r4, %ntid.x;
	mov.u32 	%r5, %ctaid.y;
	mov.u32 	%r6, %nctaid.x;
	mad.lo.s32 	%r7, %r6, %r5, %r3;
	mad.lo.s32 	%r8, %r7, %r4, %r2;
	div.u32 	%r9, %r4, %r1;
	cvt.u16.u32 	%rs1, %r2;
	cvt.u16.u32 	%rs2, %r9;
	rem.u16 	%rs3, %rs1, %rs2;
	cvt.u32.u16 	%r10, %rs3;
	mul.lo.s32 	%r11, %r9, %r5;
	sub.s32 	%r12, %r2, %r10;
	mov.u32 	%r13, %nctaid.y;
	mad.lo.s32 	%r14, %r12, %r13, %r11;
	mad.lo.s32 	%r15, %r9, %r3, %r10;
	mad.lo.s32 	%r16, %r14, %r6, %r15;
	mul.wide.u32 	%rd5, %r8, 16;
	add.s64 	%rd6, %rd4, %rd5;
	ld.global.v2.f64 	{%fd1, %fd2}, [%rd6];
	mul.wide.u32 	%rd7, %r16, 16;
	add.s64 	%rd8, %rd3, %rd7;
	st.global.v2.f64 	[%rd8], {%fd1, %fd2};
	ret;

}
	// .globl	_Z7ztransfP7double2PKS_
.visible .entry _Z7ztransfP7double2PKS_(
	.param .u64 .ptr .align 1 _Z7ztransfP7double2PKS__param_0,
	.param .u64 .ptr .align 1 _Z7ztransfP7double2PKS__param_1
)
{
	.reg .b32 	%r<14>;
	.reg .b64 	%rd<9>;
	.reg .b64 	%fd<3>;

	ld.param.u64 	%rd1, [_Z7ztransfP7double2PKS__param_0];
	ld.param.u64 	%rd2, [_Z7ztransfP7double2PKS__param_1];
	cvta.to.global.u64 	%rd3, %rd1;
	cvta.to.global.u64 	%rd4, %rd2;
	mov.u32 	%r1, %tid.x;
	mov.u32 	%r2, %ctaid.x;
	mov.u32 	%r3, %ntid.x;
	mov.u32 	%r4, %ctaid.y;
	mov.u32 	%r5, %nctaid.x;
	mad.lo.s32 	%r6, %r5, %r4, %r2;
	mad.lo.s32 	%r7, %r6, %r3, %r1;
	mov.u32 	%r8, %nctaid.y;
	mad.lo.s32 	%r9, %r8, %r1, %r4;
	mad.lo.s32 	%r10, %r9, %r5, %r2;
	mul.wide.u32 	%rd5, %r7, 16;
	add.s64 	%rd6, %rd4, %rd5;
	ld.global.nc.v2.f64 	{%fd1, %fd2}, [%rd6];
	shl.b32 	%r11, %r1, 4;
	mov.u32 	%r12, sdata;
	add.s32 	%r13, %r12, %r11;
	st.shared.v2.f64 	[%r13], {%fd1, %fd2};
	mul.wide.u32 	%rd7, %r10, 16;
	add.s64 	%rd8, %rd3, %rd7;
	st.global.v2.f64 	[%rd8], {%fd1, %fd2};
	ret;

}
	// .globl	_Z7ztransbP7double2PKS_
.visible .entry _Z7ztransbP7double2PKS_(
	.param .u64 .ptr .align 1 _Z7ztransbP7double2PKS__param_0,
	.param .u64 .ptr .align 1 _Z7ztransbP7double2PKS__param_1
)
{
	.reg .b32 	%r<14>;
	.reg .b64 	%rd<9>;
	.reg .b64 	%fd<3>;

	ld.param.u64 	%rd1, [_Z7ztransbP7double2PKS__param_0];
	ld.param.u64 	%rd2, [_Z7ztransbP7double2PKS__param_1];
	cvta.to.global.u64 	%rd3, %rd1;
	cvta.to.global.u64 	%rd4, %rd2;
	mov.u32 	%r1, %ctaid.x;
	mov.u32 	%r2, %ctaid.y;
	mov.u32 	%r3, %nctaid.x;
	mov.u32 	%r4, %tid.x;
	mov.u32 	%r5, %nctaid.y;
	mad.lo.s32 	%r6, %r5, %r4, %r2;
	mad.lo.s32 	%r7, %r6, %r3, %r1;
	mov.u32 	%r8, %ntid.x;
	mad.lo.s32 	%r9, %r3, %r2, %r1;
	mad.lo.s32 	%r10, %r9, %r8, %r4;
	mul.wide.u32 	%rd5, %r7, 16;
	add.s64 	%rd6, %rd4, %rd5;
	ld.global.nc.v2.f64 	{%fd1, %fd2}, [%rd6];
	shl.b32 	%r11, %r4, 4;
	mov.u32 	%r12, sdata;
	add.s32 	%r13, %r12, %r11;
	st.shared.v2.f64 	[%r13], {%fd1, %fd2};
	mul.wide.u32 	%rd7, %r10, 16;
	add.s64 	%rd8, %rd3, %rd7;
	st.global.v2.f64 	[%rd8], {%fd1, %fd2};
	ret;

}
	// .globl	_Z6timekfP7double2S0_Pi
.visible .entry _Z6timekfP7double2S0_Pi(
	.param .u64 .ptr .align 1 _Z6timekfP7double2S0_Pi_param_0,
	.param .u64 .ptr .align 1 _Z6timekfP7double2S0_Pi_param_1,
	.param .u64 .ptr .align 1 _Z6timekfP7double2S0_Pi_param_2
)
{
	.reg .b32 	%r<9>;
	.reg .b64 	%rd<12>;
	.reg .b64 	%fd<14>;

	ld.param.u64 	%rd1, [_Z6timekfP7double2S0_Pi_param_0];
	ld.param.u64 	%rd2, [_Z6timekfP7double2S0_Pi_param_1];
	ld.param.u64 	%rd3, [_Z6timekfP7double2S0_Pi_param_2];
	cvta.to.global.u64 	%rd4, %rd2;
	cvta.to.global.u64 	%rd5, %rd3;
	cvta.to.global.u64 	%rd6, %rd1;
	mov.u32 	%r1, %tid.x;
	mov.u32 	%r2, %ctaid.x;
	mov.u32 	%r3, %ntid.x;
	mov.u32 	%r4, %ctaid.y;
	mov.u32 	%r5, %nctaid.x;
	mad.lo.s32 	%r6, %r5, %r4, %r2;
	mad.lo.s32 	%r7, %r6, %r3, %r1;
	mul.wide.u32 	%rd7, %r7, 16;
	add.s64 	%rd8, %rd6, %rd7;
	ld.global.v2.f64 	{%fd1, %fd2}, [%rd8];
	mul.wide.u32 	%rd9, %r7, 4;
	add.s64 	%rd10, %rd5, %rd9;
	ld.global.u32 	%r8, [%rd10];
	cvt.rn.f64.s32 	%fd3, %r8;
	mul.f64 	%fd4, %fd1, %fd3;
	mul.f64 	%fd5, %fd2, %fd3;
	add.s64 	%rd11, %rd4, %rd7;
	ld.global.v2.f64 	{%fd6, %fd7}, [%rd11];
	mul.f64 	%fd8, %fd4, %fd6;
	mul.f64 	%fd9, %fd5, %fd7;
	sub.f64 	%fd10, %fd8, %fd9;
	st.global.f64 	[%rd8], %fd10;
	ld.global.f64 	%fd11, [%rd11];
	mul.f64 	%fd12, %fd5, %fd11;
	fma.rn.f64 	%fd13, %fd4, %fd7, %fd12;
	st.global.f64 	[%rd8+8], %fd13;
	ret;

}
	// .globl	_Z6timekbP7double2S0_S0_Pid
.visible .entry _Z6timekbP7double2S0_S0_Pid(
	.param .u64 .ptr .align 1 _Z6timekbP7double2S0_S0_Pid_param_0,
	.param .u64 .ptr .align 1 _Z6timekbP7double2S0_S0_Pid_param_1,
	.param .u64 .ptr .align 1 _Z6timekbP7double2S0_S0_Pid_param_2,
	.param .u64 .ptr .align 1 _Z6timekbP7double2S0_S0_Pid_param_3,
	.param .f64 _Z6timekbP7double2S0_S0_Pid_param_4
)
{
	.reg .b32 	%r<9>;
	.reg .b64 	%rd<15>;
	.reg .b64 	%fd<17>;

	ld.param.u64 	%rd1, [_Z6timekbP7double2S0_S0_Pid_param_0];
	ld.param.u64 	%rd2, [_Z6timekbP7double2S0_S0_Pid_param_1];
	ld.param.u64 	%rd3, [_Z6timekbP7double2S0_S0_Pid_param_2];
	ld.param.u64 	%rd4, [_Z6timekbP7double2S0_S0_Pid_param_3];
	ld.param.f64 	%fd1, [_Z6timekbP7double2S0_S0_Pid_param_4];
	cvta.to.global.u64 	%rd5, %rd1;
	cvta.to.global.u64 	%rd6, %rd3;
	cvta.to.global.u64 	%rd7, %rd4;
	cvta.to.global.u64 	%rd8, %rd2;
	mov.u32 	%r1, %tid.x;
	mov.u32 	%r2, %ctaid.x;
	mov.u32 	%r3, %ntid.x;
	mov.u32 	%r4, %ctaid.y;
	mov.u32 	%r5, %nctaid.x;
	mad.lo.s32 	%r6, %r5, %r4, %r2;
	mad.lo.s32 	%r7, %r6, %r3, %r1;
	mul.wide.u32 	%rd9, %r7, 16;
	add.s64 	%rd10, %rd8, %rd9;
	ld.global.v2.f64 	{%fd2, %fd3}, [%rd10];
	mul.wide.u32 	%rd11, %r7, 4;
	add.s64 	%rd12, %rd7, %rd11;
	ld.global.u32 	%r8, [%rd12];
	cvt.rn.f64.s32 	%fd4, %r8;
	mul.f64 	%fd5, %fd2, %fd4;
	mul.f64 	%fd6, %fd1, %fd5;
	mul.f64 	%fd7, %fd3, %fd4;
	mul.f64 	%fd8, %fd1, %fd7;
	add.s64 	%rd13, %rd6, %rd9;
	ld.global.v2.f64 	{%fd9, %fd10}, [%rd13];
	mul.f64 	%fd11, %fd8, %fd10;
	fma.rn.f64 	%fd12, %fd9, %fd6, %fd11;
	add.s64 	%rd14, %rd5, %rd9;
	st.global.f64 	[%rd14], %fd12;
	ld.global.f64 	%fd13, [%rd13];
	mul.f64 	%fd14, %fd8, %fd13;
	mul.f64 	%fd15, %fd6, %fd10;
	sub.f64 	%fd16, %fd14, %fd15;
	st.global.f64 	[%rd14+8], %fd16;
	ret;

}
	// .globl	_Z10timeirvolfP7double2S0_Pid
.visible .entry _Z10timeirvolfP7double2S0_Pid(
	.param .u64 .ptr .align 1 _Z10timeirvolfP7double2S0_Pid_param_0,
	.param .u64 .ptr .align 1 _Z10timeirvolfP7double2S0_Pid_param_1,
	.param .u64 .ptr .align 1 _Z10timeirvolfP7double2S0_Pid_param_2,
	.param .f64 _Z10timeirvolfP7double2S0_Pid_param_3
)
{
	.reg .b32 	%r<10>;
	.reg .b64 	%rd<12>;
	.reg .b64 	%fd<10>;

	ld.param.u64 	%rd1, [_Z10timeirvolfP7double2S0_Pid_param_0];
	ld.param.u64 	%rd2, [_Z10timeirvolfP7double2S0_Pid_param_1];
	ld.param.u64 	%rd3, [_Z10timeirvolfP7double2S0_Pid_param_2];
	ld.param.f64 	%fd1, [_Z10timeirvolfP7double2S0_Pid_param_3];
	cvta.to.global.u64 	%rd4, %rd1;
	cvta.to.global.u64 	%rd5, %rd3;
	cvta.to.global.u64 	%rd6, %rd2;
	mov.u32 	%r1, %tid.x;
	mov.u32 	%r2, %ctaid.x;
	mov.u32 	%r3, %ntid.x;
	mov.u32 	%r4, %ctaid.y;
	mov.u32 	%r5, %nctaid.x;
	mad.lo.s32 	%r6, %r5, %r4, %r2;
	mad.lo.s32 	%r7, %r6, %r3, %r1;
	mul.wide.u32 	%rd7, %r7, 16;
	add.s64 	%rd8, %rd6, %rd7;
	ld.global.v2.f64 	{%fd2, %fd3}, [%rd8];
	mul.wide.u32 	%rd9, %r7, 4;
	add.s64 	%rd10, %rd5, %rd9;
	ld.global.u32 	%r8, [%rd10];
	cvt.rn.f64.s32 	%fd4, %r8;
	mul.f64 	%fd5, %fd2, %fd4;
	mul.f64 	%fd6, %fd1, %fd5;
	add.s64 	%rd11, %rd4, %rd7;
	st.global.f64 	[%rd11], %fd6;
	ld.global.u32 	%r9, [%rd10];
	cvt.rn.f64.s32 	%fd7, %r9;
	mul.f64 	%fd8, %fd3, %fd7;
	mul.f64 	%fd9, %fd1, %fd8;
	st.global.f64 	[%rd11+8], %fd9;
	ret;

}
	// .globl	_Z10timeirvolbP7double2Pi
.visible .entry _Z10timeirvolbP7double2Pi(
	.param .u64 .ptr .align 1 _Z10timeirvolbP7double2Pi_param_0,
	.param .u64 .ptr .align 1 _Z10timeirvolbP7double2Pi_param_1
)
{
	.reg .b32 	%r<10>;
	.reg .b64 	%rd<9>;
	.reg .b64 	%fd<7>;

	ld.param.u64 	%rd1, [_Z10timeirvolbP7double2Pi_param_0];
	ld.param.u64 	%rd2, [_Z10timeirvolbP7double2Pi_param_1];
	cvta.to.global.u64 	%rd3, %rd2;
	cvta.to.global.u64 	%rd4, %rd1;
	mov.u32 	%r1, %tid.x;
	mov.u32 	%r2, %ctaid.x;
	mov.u32 	%r3, %ntid.x;
	mov.u32 	%r4, %ctaid.y;
	mov.u32 	%r5, %nctaid.x;
	mad.lo.s32 	%r6, %r5, %r4, %r2;
	mad.lo.s32 	%r7, %r6, %r3, %r1;
	mul.wide.u32 	%rd5, %r7, 16;
	add.s64 	%rd6, %rd4, %rd5;
	ld.global.v2.f64 	{%fd1, %fd2}, [%rd6];
	mul.wide.u32 	%rd7, %r7, 4;
	add.s64 	%rd8, %rd3, %rd7;
	ld.global.u32 	%r8, [%rd8];
	cvt.rn.f64.s32 	%fd3, %r8;
	mul.f64 	%fd4, %fd1, %fd3;
	st.global.f64 	[%rd6], %fd4;
	ld.global.u32 	%r9, [%rd8];
	cvt.rn.f64.s32 	%fd5, %r9;
	mul.f64 	%fd6, %fd2, %fd5;
	st.global.f64 	[%rd6+8], %fd6;
	ret;

}
	// .globl	_Z5setkfP7double2iiiii
.visible .entry _Z5setkfP7double2iiiii(
	.param .u64 .ptr .align 1 _Z5setkfP7double2iiiii_param_0,
	.param .u32 _Z5setkfP7double2iiiii_param_1,
	.param .u32 _Z5setkfP7double2iiiii_param_2,
	.param .u32 _Z5setkfP7double2iiiii_param_3,
	.param .u32 _Z5setkfP7double2iiiii_param_4,
	.param .u32 _Z5setkfP7double2iiiii_param_5
)
{
	.reg .pred 	%p<9>;
	.reg .b32 	%r<39>;
	.reg .b64 	%rd<13>;
	.reg .b64 	%fd<89>;

	ld.param.u64 	%rd2, [_Z5setkfP7double2iiiii_param_0];
	ld.param.u32 	%r10, [_Z5setkfP7double2iiiii_param_1];
	ld.param.u32 	%r11, [_Z5setkfP7double2iiiii_param_2];
	ld.param.u32 	%r12, [_Z5setkfP7double2iiiii_param_3];
	ld.param.u32 	%r13, [_Z5setkfP7double2iiiii_param_4];
	ld.param.u32 	%r14, [_Z5setkfP7double2iiiii_param_5];
	mov.u32 	%r15, %tid.x;
	mov.u32 	%r16, %ctaid.x;
	mov.u32 	%r17, %ntid.x;
	mov.u32 	%r18, %ctaid.y;
	mov.u32 	%r19, %nctaid.x;
	mad.lo.s32 	%r20, %r19, %r18, %r16;
	mad.lo.s32 	%r1, %r20, %r17, %r15;
	cvt.rn.f64.u32 	%fd12, %r15;
	cvt.rn.f64.s32 	%fd13, %r10;
	mul.f64 	%fd14, %fd13, 0d3FE0000000000000;
	sub.f64 	%fd15, %fd12, %fd14;
	cvt.rzi.s32.f64 	%r21, %fd15;
	add.s32 	%r22, %r13, %r16;
	cvt.rn.f64.u32 	%fd16, %r22;
	cvt.rn.f64.s32 	%fd17, %r11;
	mul.f64 	%fd18, %fd17, 0d3FE0000000000000;
	sub.f64 	%fd19, %fd16, %fd18;
	cvt.rzi.s32.f64 	%r23, %fd19;
	add.s32 	%r24, %r14, %r18;
	cvt.rn.f64.u32 	%fd20, %r24;
	cvt.rn.f64.s32 	%fd21, %r12;
	mul.f64 	%fd22, %fd21, 0d3FE0000000000000;
	sub.f64 	%fd23, %fd20, %fd22;
	cvt.rzi.s32.f64 	%r25, %fd23;
	mov.f64 	%fd24, 0d400921FB54442D18;
	div.rn.f64 	%fd25, %fd24, %fd13;
	div.rn.f64 	%fd26, %fd24, %fd17;
	div.rn.f64 	%fd27, %fd24, %fd21;
	cvt.rn.f64.s32 	%fd28, %r21;
	cvt.rn.f64.s32 	%fd29, %r23;
	mul.f64 	%fd30, %fd26, %fd29;
	fma.rn.f64 	%fd31, %fd25, %fd28, %fd30;
	cvt.rn.f64.s32 	%fd32, %r25;
	fma.rn.f64 	%fd1, %fd27, %fd32, %fd31;
	abs.f64 	%fd2, %fd1;
	setp.neu.f64 	%p1, %fd2, 0d7FF0000000000000;
	@%p1 bra 	$L__BB8_2;
	mov.f64 	%fd38, 0d0000000000000000;
	mul.rn.f64 	%fd87, %fd1, %fd38;
	mov.b32 	%r37, 1;
	bra.uni 	$L__BB8_5;
$L__BB8_2:
	mul.f64 	%fd33, %fd1, 0d3FE45F306DC9C883;
	cvt.rni.s32.f64 	%r36, %fd33;
	cvt.rn.f64.s32 	%fd34, %r36;
	fma.rn.f64 	%fd35, %fd34, 0dBFF921FB54442D18, %fd1;
	fma.rn.f64 	%fd36, %fd34, 0dBC91A62633145C00, %fd35;
	fma.rn.f64 	%fd87, %fd34, 0dB97B839A252049C0, %fd36;
	setp.ltu.f64 	%p2, %fd2, 0d41E0000000000000;
	@%p2 bra 	$L__BB8_4;
	{ // callseq 0, 0
	.param .b64 param0;
	st.param.f64 	[param0], %fd1;
	.param .align 16 .b8 retval0[16];
	call.uni (retval0), 
	__internal_trig_reduction_slowpathd, 
	(
	param0
	);
	ld.param.f64 	%fd87, [retval0];
	ld.param.b32 	%r36, [retval0+8];
	} // callseq 0
$L__BB8_4:
	add.s32 	%r37, %r36, 1;
$L__BB8_5:
	setp.neu.f64 	%p3, %fd2, 0d7FF0000000000000;
	shl.b32 	%r28, %r37, 6;
	cvt.u64.u32 	%rd3, %r28;
	and.b64  	%rd4, %rd3, 64;
	mov.u64 	%rd5, __cudart_sin_cos_coeffs;
	add.s64 	%rd6, %rd5, %rd4;
	mul.rn.f64 	%fd39, %fd87, %fd87;
	and.b32  	%r29, %r37, 1;
	setp.eq.b32 	%p4, %r29, 1;
	selp.f64 	%fd40, 0dBDA8FF8320FD8164, 0d3DE5DB65F9785EBA, %p4;
	ld.global.nc.v2.f64 	{%fd41, %fd42}, [%rd6];
	fma.rn.f64 	%fd43, %fd40, %fd39, %fd41;
	fma.rn.f64 	%fd44, %fd43, %fd39, %fd42;
	ld.global.nc.v2.f64 	{%fd45, %fd46}, [%rd6+16];
	fma.rn.f64 	%fd47, %fd44, %fd39, %fd45;
	fma.rn.f64 	%fd48, %fd47, %fd39, %fd46;
	ld.global.nc.v2.f64 	{%fd49, %fd50}, [%rd6+32];
	fma.rn.f64 	%fd51, %fd48, %fd39, %fd49;
	fma.rn.f64 	%fd52, %fd51, %fd39, %fd50;
	fma.rn.f64 	%fd53, %fd52, %fd87, %fd87;
	fma.rn.f64 	%fd54, %fd52, %fd39, 0d3FF0000000000000;
	selp.f64 	%fd55, %fd54, %fd53, %p4;
	and.b32  	%r30, %r37, 2;
	setp.eq.s32 	%p5, %r30, 0;
	mov.f64 	%fd56, 0d0000000000000000;
	sub.f64 	%fd57, %fd56, %fd55;
	selp.f64 	%fd58, %fd55, %fd57, %p5;
	cvta.to.global.u64 	%rd7, %rd2;
	mul.wide.u32 	%rd8, %r1, 16;
	add.s64 	%rd1, %rd7, %rd8;
	st.global.f64 	[%rd1], %fd58;
	@%p3 bra 	$L__BB8_7;
	mov.f64 	%fd64, 0d0000000000000000;
	mul.rn.f64 	%fd88, %fd1, %fd64;
	mov.b32 	%r38, 0;
	bra.uni 	$L__BB8_9;
$L__BB8_7:
	mul.f64 	%fd59, %fd1, 0d3FE45F306DC9C883;
	cvt.rni.s32.f64 	%r38, %fd59;
	cvt.rn.f64.s32 	%fd60, %r38;
	fma.rn.f64 	%fd61, %fd60, 0dBFF921FB54442D18, %fd1;
	fma.rn.f64 	%fd62, %fd60, 0dBC91A62633145C00, %fd61;
	fma.rn.f64 	%fd88, %fd60, 0dB97B839A252049C0, %fd62;
	setp.ltu.f64 	%p6, %fd2, 0d41E0000000000000;
	@%p6 bra 	$L__BB8_9;
	{ // callseq 1, 0
	.param .b64 param0;
	st.param.f64 	[param0], %fd1;
	.param .align 16 .b8 retval0[16];
	call.uni (retval0), 
	__internal_trig_reduction_slowpathd, 
	(
	param0
	);
	ld.param.f64 	%fd88, [retval0];
	ld.param.b32 	%r38, [retval0+8];
	} // callseq 1
$L__BB8_9:
	shl.b32 	%r33, %r38, 6;
	cvt.u64.u32 	%rd9, %r33;
	and.b64  	%rd10, %rd9, 64;
	add.s64 	%rd12, %rd5, %rd10;
	mul.rn.f64 	%fd65, %fd88, %fd88;
	and.b32  	%r34, %r38, 1;
	setp.eq.b32 	%p7, %r34, 1;
	selp.f64 	%fd66, 0dBDA8FF8320FD8164, 0d3DE5DB65F9785EBA, %p7;
	ld.global.nc.v2.f64 	{%fd67, %fd68}, [%rd12];
	fma.rn.f64 	%fd69, %fd66, %fd65, %fd67;
	fma.rn.f64 	%fd70, %fd69, %fd65, %fd68;
	ld.global.nc.v2.f64 	{%fd71, %fd72}, [%rd12+16];
	fma.rn.f64 	%fd73, %fd70, %fd65, %fd71;
	fma.rn.f64 	%fd74, %fd73, %fd65, %fd72;
	ld.global.nc.v2.f64 	{%fd75, %fd76}, [%rd12+32];
	fma.rn.f64 	%fd77, %fd74, %fd65, %fd75;
	fma.rn.f64 	%fd78, %fd77, %fd65, %fd76;
	fma.rn.f64 	%fd79, %fd78, %fd88, %fd88;
	fma.rn.f64 	%fd80, %fd78, %fd65, 0d3FF0000000000000;
	selp.f64 	%fd81, %fd80, %fd79, %p7;
	and.b32  	%r35, %r38, 2;
	setp.eq.s32 	%p8, %r35, 0;
	mov.f64 	%fd82, 0d0000000000000000;
	sub.f64 	%fd83, %fd82, %fd81;
	selp.f64 	%fd84, %fd81, %fd83, %p8;
	neg.f64 	%fd85, %fd84;
	st.global.f64 	[%rd1+8], %fd85;
	ret;

}
	// .globl	_Z5setirPiii
.visible .entry _Z5setirPiii(
	.param .u64 .ptr .align 1 _Z5setirPiii_param_0,
	.param .u32 _Z5setirPiii_param_1,
	.param .u32 _Z5setirPiii_param_2
)
{
	.reg .pred 	%p<2>;
	.reg .b32 	%r<16>;
	.reg .b64 	%rd<5>;

	ld.param.u64 	%rd1, [_Z5setirPiii_param_0];
	ld.param.u32 	%r1, [_Z5setirPiii_param_1];
	ld.param.u32 	%r2, [_Z5setirPiii_param_2];
	mov.u32 	%r3, %tid.x;
	mov.u32 	%r4, %ctaid.x;
	mov.u32 	%r5, %ntid.x;
	mov.u32 	%r6, %ctaid.y;
	mov.u32 	%r7, %nctaid.x;
	mad.lo.s32 	%r8, %r7, %r6, %r4;
	mad.lo.s32 	%r9, %r8, %r5, %r3;
	add.s32 	%r10, %r3, %r4;
	add.s32 	%r11, %r10, %r6;
	add.s32 	%r12, %r11, %r1;
	add.s32 	%r13, %r12, %r2;
	and.b32  	%r14, %r13, 1;
	setp.eq.b32 	%p1, %r14, 1;
	selp.b32 	%r15, -1, 1, %p1;
	cvta.to.global.u64 	%rd2, %rd1;
	mul.wide.u32 	%rd3, %r9, 4;
	add.s64 	%rd4, %rd2, %rd3;
	st.global.u32 	[%rd4], %r15;
	ret;

}
	// .globl	_Z5setikPiii
.visible .entry _Z5setikPiii(
	.param .u64 .ptr .align 1 _Z5setikPiii_param_0,
	.param .u32 _Z5setikPiii_param_1,
	.param .u32 _Z5setikPiii_param_2
)
{
	.reg .pred 	%p<2>;
	.reg .b32 	%r<16>;
	.reg .b64 	%rd<5>;

	ld.param.u64 	%rd1, [_Z5setikPiii_param_0];
	ld.param.u32 	%r1, [_Z5setikPiii_param_1];
	ld.param.u32 	%r2, [_Z5setikPiii_param_2];
	mov.u32 	%r3, %tid.x;
	mov.u32 	%r4, %ctaid.x;
	mov.u32 	%r5, %ntid.x;
	mov.u32 	%r6, %ctaid.y;
	mov.u32 	%r7, %nctaid.x;
	mad.lo.s32 	%r8, %r7, %r6, %r4;
	mad.lo.s32 	%r9, %r8, %r5, %r3;
	add.s32 	%r10, %r3, %r4;
	add.s32 	%r11, %r10, %r6;
	add.s32 	%r12, %r11, %r1;
	add.s32 	%r13, %r12, %r2;
	and.b32  	%r14, %r13, 1;
	setp.eq.b32 	%p1, %r14, 1;
	selp.b32 	%r15, -1, 1, %p1;
	cvta.to.global.u64 	%rd2, %rd1;
	mul.wide.u32 	%rd3, %r9, 4;
	add.s64 	%rd4, %rd2, %rd3;
	st.global.u32 	[%rd4], %r15;
	ret;

}
.func  (.param .align 16 .b8 func_retval0[16]) __internal_trig_reduction_slowpathd(
	.param .b64 __internal_trig_reduction_slowpathd_param_0
)
{
	.local .align 8 .b8 	__local_depot11[40];
	.reg .b64 	%SP;
	.reg .b64 	%SPL;
	.reg .pred 	%p<10>;
	.reg .b32 	%r<47>;
	.reg .b64 	%rd<74>;
	.reg .b64 	%fd<5>;

	mov.u64 	%SPL, __local_depot11;
	ld.param.f64 	%fd4, [__internal_trig_reduction_slowpathd_param_0];
	add.u64 	%rd1, %SPL, 0;
	{
	.reg .b32 %temp; 
	mov.b64 	{%temp, %r1}, %fd4;
	}
	shr.u32 	%r2, %r1, 20;
	and.b32  	%r3, %r2, 2047;
	setp.eq.s32 	%p1, %r3, 2047;
	mov.b32 	%r46, 0;
	@%p1 bra 	$L__BB11_9;
	add.s32 	%r20, %r3, -1024;
	mov.b64 	%rd20, %fd4;
	shl.b64 	%rd2, %rd20, 11;
	shr.u32 	%r4, %r20, 6;
	sub.s32 	%r45, 15, %r4;
	sub.s32 	%r21, 19, %r4;
	setp.lt.u32 	%p2, %r20, 128;
	selp.b32 	%r6, 18, %r21, %p2;
	setp.ge.s32 	%p3, %r45, %r6;
	mov.b64 	%rd70, 0;
	@%p3 bra 	$L__BB11_4;
	add.s32 	%r23, %r6, %r4;
	neg.s32 	%r43, %r23;
	or.b64  	%rd3, %rd2, -9223372036854775808;
	mov.b64 	%rd70, 0;
	mov.b32 	%r42, 0;
	mov.u64 	%rd25, __cudart_i2opi_d;
	mov.u32 	%r44, %r45;
$L__BB11_3:
	.pragma "nounroll";
	mul.wide.s32 	%rd22, %r42, 8;
	add.s64 	%rd23, %rd1, %rd22;
	mul.wide.s32 	%rd24, %r44, 8;
	add.s64 	%rd26, %rd25, %rd24;
	ld.global.nc.u64 	%rd27, [%rd26];
	{
	.reg .u32 %r0, %r1, %r2, %r3, %alo, %ahi, %blo, %bhi, %clo, %chi;
	mov.b64 	{%alo,%ahi}, %rd27;
	mov.b64 	{%blo,%bhi}, %rd3;
	mov.b64 	{%clo,%chi}, %rd70;
	mad.lo.cc.u32 	%r0, %alo, %blo, %clo;
	madc.hi.cc.u32 	%r1, %alo, %blo, %chi;
	madc.hi.u32 	%r2, %alo, %bhi, 0;
	mad.lo.cc.u32 	%r1, %alo, %bhi, %r1;
	madc.hi.cc.u32 	%r2, %ahi, %blo, %r2;
	madc.hi.u32 	%r3, %ahi, %bhi, 0;
	mad.lo.cc.u32 	%r1, %ahi, %blo, %r1;
	madc.lo.cc.u32 	%r2, %ahi, %bhi, %r2;
	addc.u32 	%r3, %r3, 0;
	mov.b64 	%rd28, {%r0,%r1};
	mov.b64 	%rd70, {%r2,%r3};
	}
	st.local.u64 	[%rd23], %rd28;
	add.s32 	%r44, %r44, 1;
	add.s32 	%r43, %r43, 1;
	add.s32 	%r42, %r42, 1;
	setp.ne.s32 	%p4, %r43, -15;
	mov.u32 	%r45, %r6;
	@%p4 bra 	$L__BB11_3;
$L__BB11_4:
	cvt.s64.s32 	%rd29, %r45;
	cvt.u64.u32 	%rd30, %r4;
	add.s64 	%rd31, %rd30, %rd29;
	shl.b64 	%rd32, %rd31, 3;
	add.s64 	%rd33, %rd1, %rd32;
	st.local.u64 	[%rd33+-120], %rd70;
	and.b32  	%r15, %r2, 63;
	ld.local.u64 	%rd72, [%rd1+16];
	ld.local.u64 	%rd71, [%rd1+24];
	setp.eq.s32 	%p5, %r15, 0;
	@%p5 bra 	$L__BB11_6;
	shl.b64 	%rd34, %rd71, %r15;
	shr.u64 	%rd35, %rd72, 1;
	xor.b32  	%r24, %r15, 63;
	shr.u64 	%rd36, %rd35, %r24;
	or.b64  	%rd71, %rd34, %rd36;
	ld.local.u64 	%rd37, [%rd1+8];
	shl.b64 	%rd38, %rd72, %r15;
	shr.u64 	%rd39, %rd37, 1;
	shr.u64 	%rd40, %rd39, %r24;
	or.b64  	%rd72, %rd38, %rd40;
$L__BB11_6:
	and.b32  	%r25, %r1, -2147483648;
	shr.u64 	%rd41, %rd71, 62;
	cvt.u32.u64 	%r26, %rd41;
	mov.b64 	{%r27, %r28}, %rd71;
	mov.b64 	{%r29, %r30}, %rd72;
	shf.l.wrap.b32 	%r31, %r30, %r27, 2;
	shf.l.wrap.b32 	%r32, %r27, %r28, 2;
	mov.b64 	%rd42, {%r31, %r32};
	shl.b64 	%rd43, %rd72, 2;
	shr.u64 	%rd44, %rd42, 63;
	cvt.u32.u64 	%r33, %rd44;
	add.s32 	%r34, %r33, %r26;
	setp.eq.s32 	%p6, %r25, 0;
	neg.s32 	%r35, %r34;
	selp.b32 	%r46, %r34, %r35, %p6;
	setp.gt.s64 	%p7, %rd42, -1;
	mov.b64 	%rd45, 0;
	{
	.reg .u32 %r0, %r1, %r2, %r3, %a0, %a1, %a2, %a3, %b0, %b1, %b2, %b3;
	mov.b64 	{%a0,%a1}, %rd45;
	mov.b64 	{%a2,%a3}, %rd45;
	mov.b64 	{%b0,%b1}, %rd43;
	mov.b64 	{%b2,%b3}, %rd42;
	sub.cc.u32 	%r0, %a0, %b0;
	subc.cc.u32 	%r1, %a1, %b1;
	subc.cc.u32 	%r2, %a2, %b2;
	subc.u32 	%r3, %a3, %b3;
	mov.b64 	%rd46, {%r0,%r1};
	mov.b64 	%rd47, {%r2,%r3};
	}
	xor.b32  	%r36, %r25, -2147483648;
	selp.b64 	%rd73, %rd42, %rd47, %p7;
	selp.b64 	%rd14, %rd43, %rd46, %p7;
	selp.b32 	%r17, %r25, %r36, %p7;
	clz.b64 	%r37, %rd73;
	cvt.u64.u32 	%rd15, %r37;
	setp.eq.s32 	%p8, %r37, 0;
	@%p8 bra 	$L__BB11_8;
	cvt.u32.u64 	%r38, %rd15;
	and.b32  	%r39, %r38, 63;
	shl.b64 	%rd48, %rd73, %r39;
	shr.u64 	%rd49, %rd14, 1;
	not.b32 	%r40, %r38;
	and.b32  	%r41, %r40, 63;
	shr.u64 	%rd50, %rd49, %r41;
	or.b64  	%rd73, %rd48, %rd50;
$L__BB11_8:
	mov.b64 	%rd51, -3958705157555305931;
	{
	.reg .u32 %r0, %r1, %r2, %r3, %alo, %ahi, %blo, %bhi;
	mov.b64 	{%alo,%ahi}, %rd73;
	mov.b64 	{%blo,%bhi}, %rd51;
	mul.lo.u32 	%r0, %alo, %blo;
	mul.hi.u32 	%r1, %alo, %blo;
	mad.lo.cc.u32 	%r1, %alo, %bhi, %r1;
	madc.hi.u32 	%r2, %alo, %bhi, 0;
	mad.lo.cc.u32 	%r1, %ahi, %blo, %r1;
	madc.hi.cc.u32 	%r2, %ahi, %blo, %r2;
	madc.hi.u32 	%r3, %ahi, %bhi, 0;
	mad.lo.cc.u32 	%r2, %ahi, %bhi, %r2;
	addc.u32 	%r3, %r3, 0;
	mov.b64 	%rd52, {%r0,%r1};
	mov.b64 	%rd53, {%r2,%r3};
	}
	setp.gt.s64 	%p9, %rd53, 0;
	{
	.reg .u32 %r0, %r1, %r2, %r3, %a0, %a1, %a2, %a3, %b0, %b1, %b2, %b3;
	mov.b64 	{%a0,%a1}, %rd52;
	mov.b64 	{%a2,%a3}, %rd53;
	mov.b64 	{%b0,%b1}, %rd52;
	mov.b64 	{%b2,%b3}, %rd53;
	add.cc.u32 	%r0, %a0, %b0;
	addc.cc.u32 	%r1, %a1, %b1;
	addc.cc.u32 	%r2, %a2, %b2;
	addc.u32 	%r3, %a3, %b3;
	mov.b64 	%rd54, {%r0,%r1};
	mov.b64 	%rd55, {%r2,%r3};
	}
	selp.b64 	%rd56, %rd55, %rd53, %p9;
	selp.s64 	%rd57, -1, 0, %p9;
	sub.s64 	%rd58, %rd57, %rd15;
	cvt.u64.u32 	%rd59, %r17;
	shl.b64 	%rd60, %rd59, 32;
	add.s64 	%rd61, %rd56, 1;
	shr.u64 	%rd62, %rd61, 10;
	add.s64 	%rd63, %rd62, 1;
	shr.u64 	%rd64, %rd63, 1;
	shl.b64 	%rd65, %rd58, 52;
	add.s64 	%rd66, %rd65, %rd64;
	add.s64 	%rd67, %rd66, 4602678819172646912;
	or.b64  	%rd68, %rd67, %rd60;
	mov.b64 	%fd4, %rd68;
$L__BB11_9:
	st.param.f64 	[func_retval0], %fd4;
	st.param.b32 	[func_retval0+8], %r46;
	ret;

}


// ===== COMPILED SASS (sm_100) =====

	.target	sm_100

	.elftype	@"ET_EXEC"


//--------------------- .note.nv.tkinfo           --------------------------
	.section	.note.nv.tkinfo,"",@"SHT_NOTE"
	.sectionflags	@"SHF_NOTE_NV_TKINFO"
	.tkinfo
        /*0018*/ 	.word	0x00000002
        /*0030*/ 	.string	""
        /*0030*/ 	.string	"ptxas"
        /*0030*/ 	.string	"Cuda compilation tools, release 13.0, V13.0.88"
        /*0030*/ 	.string	"Build cuda_13.0.r13.0/compiler.36424714_0"
        /*0030*/ 	.string	"-arch sm_100 -m 64 "



//--------------------- .note.nv.cuinfo           --------------------------
	.section	.note.nv.cuinfo,"",@"SHT_NOTE"
	.sectionflags	@"SHF_NOTE_NV_CUINFO"
        /*0018*/ 	.short	0x0002
        /*001a*/ 	.short	0x0064
        /*001c*/ 	.short	0x0082
	.zero		2


//--------------------- .nv.info                  --------------------------
	.section	.nv.info,"",@"SHT_CUDA_INFO"
	.align	4


	//----- nvinfo : EIATTR_REGCOUNT
	.align		4
        /*0000*/ 	.byte	0x04, 0x2f
        /*0002*/ 	.short	(.L_3 - .L_2)
	.align		4
.L_2:
        /*0004*/ 	.word	index@(_Z8mztransfP7double2S0_i)
        /*0008*/ 	.word	0x00000012


	//----- nvinfo : EIATTR_FRAME_SIZE
	.align		4
.L_3:
        /*000c*/ 	.byte	0x04, 0x11
        /*000e*/ 	.short	(.L_5 - .L_4)
	.align		4
.L_4:
        /*0010*/ 	.word	index@(_Z8mztransfP7double2S0_i)
        /*0014*/ 	.word	0x00000000


	//----- nvinfo : EIATTR_REGCOUNT
	.align		4
.L_5:
        /*0018*/ 	.byte	0x04, 0x2f
        /*001a*/ 	.short	(.L_7 - .L_6)
	.align		4
.L_6:
        /*001c*/ 	.word	index@(_Z8mztransbP7double2S0_i)
        /*0020*/ 	.word	0x0000000f


	//----- nvinfo : EIATTR_FRAME_SIZE
	.align		4
.L_7:
        /*0024*/ 	.byte	0x04, 0x11
        /*0026*/ 	.short	(.L_9 - .L_8)
	.align		4
.L_8:
        /*0028*/ 	.word	index@($__internal_1_$__cuda_sm20_rem_u16)
        /*002c*/ 	.word	0x00000000


	//----- nvinfo : EIATTR_FRAME_SIZE
	.align		4
.L_9:
        /*0030*/ 	.byte	0x04, 0x11
        /*0032*/ 	.short	(.L_11 - .L_10)
	.align		4
.L_10:
        /*0034*/ 	.word	index@(_Z8mztransbP7double2S0_i)
        /*0038*/ 	.word	0x00000000


	//----- nvinfo : EIATTR_REGCOUNT
	.align		4
.L_11:
        /*003c*/ 	.byte	0x04, 0x2f
        /*003e*/ 	.short	(.L_13 - .L_12)
	.align		4
.L_12:
        /*0040*/ 	.word	index@(_Z7ztransfP7double2PKS_)
        /*0044*/ 	.word	0x0000000e


	//----- nvinfo : EIATTR_FRAME_SIZE
	.align		4
.L_13:
        /*0048*/ 	.byte	0x04, 0x11
        /*004a*/ 	.short	(.L_15 - .L_14)
	.align		4
.L_14:
        /*004c*/ 	.word	index@(_Z7ztransfP7double2PKS_)
        /*0050*/ 	.word	0x00000000


	//----- nvinfo : EIATTR_REGCOUNT
	.align		4
.L_15:
        /*0054*/ 	.byte	0x04, 0x2f
        /*0056*/ 	.short	(.L_17 - .L_16)
	.align		4
.L_16:
        /*0058*/ 	.word	index@(_Z7ztransbP7double2PKS_)
        /*005c*/ 	.word	0x0000000e


	//----- nvinfo : EIATTR_FRAME_SIZE
	.align		4
.L_17:
        /*0060*/ 	.byte	0x04, 0x11
        /*0062*/ 	.short	(.L_19 - .L_18)
	.align		4
.L_18:
        /*0064*/ 	.word	index@(_Z7ztransbP7double2PKS_)
        /*0068*/ 	.word	0x00000000


	//----- nvinfo : EIATTR_REGCOUNT
	.align		4
.L_19:
        /*006c*/ 	.byte	0x04, 0x2f
        /*006e*/ 	.short	(.L_21 - .L_20)
	.align		4
.L_20:
        /*0070*/ 	.word	index@(_Z6timekfP7double2S0_Pi)
        /*0074*/ 	.word	0x00000014


	//----- nvinfo : EIATTR_FRAME_SIZE
	.align		4
.L_21:
        /*0078*/ 	.byte	0x04, 0x11
        /*007a*/ 	.short	(.L_23 - .L_22)
	.align		4
.L_22:
        /*007c*/ 	.word	index@(_Z6timekfP7double2S0_Pi)
        /*0080*/ 	.word	0x00000000


	//----- nvinfo : EIATTR_REGCOUNT
	.align		4
.L_23:
        /*0084*/ 	.byte	0x04, 0x2f
        /*0086*/ 	.short	(.L_25 - .L_24)
	.align		4
.L_24:
        /*0088*/ 	.word	index@(_Z6timekbP7double2S0_S0_Pid)
        /*008c*/ 	.word	0x00000015


	//----- nvinfo : EIATTR_FRAME_SIZE
	.align		4
.L_25:
        /*0090*/ 	.byte	0x04, 0x11
        /*0092*/ 	.short	(.L_27 - .L_26)
	.align		4
.L_26:
        /*0094*/ 	.word	index@(_Z6timekbP7double2S0_S0_Pid)
        /*0098*/ 	.word	0x00000000


	//----- nvinfo : EIATTR_REGCOUNT
	.align		4
.L_27:
        /*009c*/ 	.byte	0x04, 0x2f
        /*009e*/ 	.short	(.L_29 - .L_28)
	.align		4
.L_28:
        /*00a0*/ 	.word	index@(_Z10timeirvolfP7double2S0_Pid)
        /*00a4*/ 	.word	0x00000012


	//----- nvinfo : EIATTR_FRAME_SIZE
	.align		4
.L_29:
        /*00a8*/ 	.byte	0x04, 0x11
        /*00aa*/ 	.short	(.L_31 - .L_30)
	.align		4
.L_30:
        /*00ac*/ 	.word	index@(_Z10timeirvolfP7double2S0_Pid)
        /*00b0*/ 	.word	0x00000000


	//----- nvinfo : EIATTR_REGCOUNT
	.align		4
.L_31:
        /*00b4*/ 	.byte	0x04, 0x2f
        /*00b6*/ 	.short	(.L_33 - .L_32)
	.align		4
.L_32:
        /*00b8*/ 	.word	index@(_Z10timeirvolbP7double2Pi)
        /*00bc*/ 	.word	0x0000000e


	//----- nvinfo : EIATTR_FRAME_SIZE
	.align		4
.L_33:
        /*00c0*/ 	.byte	0x04, 0x11
        /*00c2*/ 	.short	(.L_35 - .L_34)
	.align		4
.L_34:
        /*00c4*/ 	.word	index@(_Z10timeirvolbP7double2Pi)
        /*00c8*/ 	.word	0x00000000


	//----- nvinfo : EIATTR_REGCOUNT
	.align		4
.L_35:
        /*00cc*/ 	.byte	0x04, 0x2f
        /*00ce*/ 	.short	(.L_37 - .L_36)
	.align		4
.L_36:
        /*00d0*/ 	.word	index@(_Z5setkfP7double2iiiii)
        /*00d4*/ 	.word	0x00000022


	//----- nvinfo : EIATTR_FRAME_SIZE
	.align		4
.L_37:
        /*00d8*/ 	.byte	0x04, 0x11
        /*00da*/ 	.short	(.L_39 - .L_38)
	.align		4
.L_38:
        /*00dc*/ 	.word	index@($_Z5setkfP7double2iiiii$__internal_trig_reduction_slowpathd)
        /*00e0*/ 	.word	0x00000028


	//----- nvinfo : EIATTR_FRAME_SIZE
	.align		4
.L_39:
        /*00e4*/ 	.byte	0x04, 0x11
        /*00e6*/ 	.short	(.L_41 - .L_40)
	.align		4
.L_40:
        /*00e8*/ 	.word	index@($__internal_0_$__cuda_sm20_div_rn_f64_full)
        /*00ec*/ 	.word	0x00000028


	//----- nvinfo : EIATTR_FRAME_SIZE
	.align		4
.L_41:
        /*00f0*/ 	.byte	0x04, 0x11
        /*00f2*/ 	.short	(.L_43 - .L_42)
	.align		4
.L_42:
        /*00f4*/ 	.word	index@(_Z5setkfP7double2iiiii)
        /*00f8*/ 	.word	0x00000028


	//----- nvinfo : EIATTR_REGCOUNT
	.align		4
.L_43:
        /*00fc*/ 	.byte	0x04, 0x2f
        /*00fe*/ 	.short	(.L_45 - .L_44)
	.align		4
.L_44:
        /*0100*/ 	.word	index@(_Z5setirPiii)
        /*0104*/ 	.word	0x0000000c


	//----- nvinfo : EIATTR_FRAME_SIZE
	.align		4
.L_45:
        /*0108*/ 	.byte	0x04, 0x11
        /*010a*/ 	.short	(.L_47 - .L_46)
	.align		4
.L_46:
        /*010c*/ 	.word	index@(_Z5setirPiii)
        /*0110*/ 	.word	0x00000000


	//----- nvinfo : EIATTR_REGCOUNT
	.align		4
.L_47:
        /*0114*/ 	.byte	0x04, 0x2f
        /*0116*/ 	.short	(.L_49 - .L_48)
	.align		4
.L_48:
        /*0118*/ 	.word	index@(_Z5setikPiii)
        /*011c*/ 	.word	0x0000000c


	//----- nvinfo : EIATTR_FRAME_SIZE
	.align		4
.L_49:
        /*0120*/ 	.byte	0x04, 0x11
        /*0122*/ 	.short	(.L_51 - .L_50)
	.align		4
.L_50:
        /*0124*/ 	.word	index@(_Z5setikPiii)
        /*0128*/ 	.word	0x00000000


	//----- nvinfo : EIATTR_MIN_STACK_SIZE
	.align		4
.L_51:
        /*012c*/ 	.byte	0x04, 0x12
        /*012e*/ 	.short	(.L_53 - .L_52)
	.align		4
.L_52:
        /*0130*/ 	.word	index@(_Z5setikPiii)
        /*0134*/ 	.word	0x00000000


	//----- nvinfo : EIATTR_MIN_STACK_SIZE
	.align		4
.L_53:
        /*0138*/ 	.byte	0x04, 0x12
        /*013a*/ 	.short	(.L_55 - .L_54)
	.align		4
.L_54:
        /*013c*/ 	.word	index@(_Z5setirPiii)
        /*0140*/ 	.word	0x00000000


	//----- nvinfo : EIATTR_MIN_STACK_SIZE
	.align		4
.L_55:
        /*0144*/ 	.byte	0x04, 0x12
        /*0146*/ 	.short	(.L_57 - .L_56)
	.align		4
.L_56:
        /*0148*/ 	.word	index@(_Z5setkfP7double2iiiii)
        /*014c*/ 	.word	0x00000028


	//----- nvinfo : EIATTR_MIN_STACK_SIZE
	.align		4
.L_57:
        /*0150*/ 	.byte	0x04, 0x12
        /*0152*/ 	.short	(.L_59 - .L_58)
	.align		4
.L_58:
        /*0154*/ 	.word	index@(_Z10timeirvolbP7double2Pi)
        /*0158*/ 	.word	0x00000000


	//----- nvinfo : EIATTR_MIN_STACK_SIZE
	.align		4
.L_59:
        /*015c*/ 	.byte	0x04, 0x12
        /*015e*/ 	.short	(.L_61 - .L_60)
	.align		4
.L_60:
        /*0160*/ 	.word	index@(_Z10timeirvolfP7double2S0_Pid)
        /*0164*/ 	.word	0x00000000


	//----- nvinfo : EIATTR_MIN_STACK_SIZE
	.align		4
.L_61:
        /*0168*/ 	.byte	0x04, 0x12
        /*016a*/ 	.short	(.L_63 - .L_62)
	.align		4
.L_62:
        /*016c*/ 	.word	index@(_Z6timekbP7double2S0_S0_Pid)
        /*0170*/ 	.word	0x00000000


	//----- nvinfo : EIATTR_MIN_STACK_SIZE
	.align		4
.L_63:
        /*0174*/ 	.byte	0x04, 0x12
        /*0176*/ 	.short	(.L_65 - .L_64)
	.align		4
.L_64:
        /*0178*/ 	.word	index@(_Z6timekfP7double2S0_Pi)
        /*017c*/ 	.word	0x00000000


	//----- nvinfo : EIATTR_MIN_STACK_SIZE
	.align		4
.L_65:
        /*0180*/ 	.byte	0x04, 0x12
        /*0182*/ 	.short	(.L_67 - .L_66)
	.align		4
.L_66:
        /*0184*/ 	.word	index@(_Z7ztransbP7double2PKS_)
        /*0188*/ 	.word	0x00000000


	//----- nvinfo : EIATTR_MIN_STACK_SIZE
	.align		4
.L_67:
        /*018c*/ 	.byte	0x04, 0x12
        /*018e*/ 	.short	(.L_69 - .L_68)
	.align		4
.L_68:
        /*0190*/ 	.word	index@(_Z7ztransfP7double2PKS_)
        /*0194*/ 	.word	0x00000000


	//----- nvinfo : EIATTR_MIN_STACK_SIZE
	.align		4
.L_69:
        /*0198*/ 	.byte	0x04, 0x12
        /*019a*/ 	.short	(.L_71 - .L_70)
	.align		4
.L_70:
        /*019c*/ 	.word	index@(_Z8mztransbP7double2S0_i)
        /*01a0*/ 	.word	0x00000000


	//----- nvinfo : EIATTR_MIN_STACK_SIZE
	.align		4
.L_71:
        /*01a4*/ 	.byte	0x04, 0x12
        /*01a6*/ 	.short	(.L_73 - .L_72)
	.align		4
.L_72:
        /*01a8*/ 	.word	index@(_Z8mztransfP7double2S0_i)
        /*01ac*/ 	.word	0x00000000
.L_73:


//--------------------- .nv.compat                --------------------------
	.section	.nv.compat,"",@"SHT_CUDA_COMPAT_INFO"
	.align	4
        /*0000*/ 	.byte	0x02, 0x09, 0x00, 0x00, 0x02, 0x02, 0x01, 0x00, 0x02, 0x05, 0x05, 0x00, 0x03, 0x07, 0x01, 0x01
        /*0010*/ 	.byte	0x02, 0x03, 0x00, 0x00, 0x02, 0x06, 0x01, 0x00, 0x04, 0x0b, 0x08, 0x00, 0x01, 0x00, 0x00, 0x00
        /*0020*/ 	.byte	0x00, 0x00, 0x00, 0x00


//--------------------- .nv.info._Z5setikPiii     --------------------------
	.section	.nv.info._Z5setikPiii,"",@"SHT_CUDA_INFO"
	.sectionflags	@""
	.align	4


	//----- nvinfo : EIATTR_CUDA_API_VERSION
	.align		4
        /*0000*/ 	.byte	0x04, 0x37
        /*0002*/ 	.short	(.L_75 - .L_74)
.L_74:
        /*0004*/ 	.word	0x00000082


	//----- nvinfo : EIATTR_KPARAM_INFO
	.align		4
.L_75:
        /*0008*/ 	.byte	0x04, 0x17
        /*000a*/ 	.short	(.L_77 - .L_76)
.L_76:
        /*000c*/ 	.word	0x00000000
        /*0010*/ 	.short	0x0002
        /*0012*/ 	.short	0x000c
        /*0014*/ 	.byte	0x00, 0xf0, 0x11, 0x00


	//----- nvinfo : EIATTR_KPARAM_INFO
	.align		4
.L_77:
        /*0018*/ 	.byte	0x04, 0x17
        /*001a*/ 	.short	(.L_79 - .L_78)
.L_78:
        /*001c*/ 	.word	0x00000000
        /*0020*/ 	.short	0x0001
        /*0022*/ 	.short	0x0008
        /*0024*/ 	.byte	0x00, 0xf0, 0x11, 0x00


	//----- nvinfo : EIATTR_KPARAM_INFO
	.align		4
.L_79:
        /*0028*/ 	.byte	0x04, 0x17
        /*002a*/ 	.short	(.L_81 - .L_80)
.L_80:
        /*002c*/ 	.word	0x00000000
        /*0030*/ 	.short	0x0000
        /*0032*/ 	.short	0x0000
        /*0034*/ 	.byte	0x00, 0xf5, 0x21, 0x00


	//----- nvinfo : EIATTR_SPARSE_MMA_MASK
	.align		4
.L_81:
        /*0038*/ 	.byte	0x03, 0x50
        /*003a*/ 	.short	0x0000


	//----- nvinfo : EIATTR_MAXREG_COUNT
	.align		4
        /*003c*/ 	.byte	0x03, 0x1b
        /*003e*/ 	.short	0x00ff


	//----- nvinfo : EIATTR_MERCURY_ISA_VERSION
	.align		4
        /*0040*/ 	.byte	0x03, 0x5f
        /*0042*/ 	.short	0x0101


	//----- nvinfo : EIATTR_VRC_CTA_INIT_COUNT
	.align		4
        /*0044*/ 	.byte	0x02, 0x4a
	.zero		1
	.zero		1


	//----- nvinfo : EIATTR_EXIT_INSTR_OFFSETS
	.align		4
        /*0048*/ 	.byte	0x04, 0x1c
        /*004a*/ 	.short	(.L_83 - .L_82)


	//   ....[0]....
.L_82:
        /*004c*/ 	.word	0x00000130


	//----- nvinfo : EIATTR_CBANK_PARAM_SIZE
	.align		4
.L_83:
        /*0050*/ 	.byte	0x03, 0x19
        /*0052*/ 	.short	0x0010


	//----- nvinfo : EIATTR_PARAM_CBANK
	.align		4
        /*0054*/ 	.byte	0x04, 0x0a
        /*0056*/ 	.short	(.L_85 - .L_84)
	.align		4
.L_84:
        /*0058*/ 	.word	index@(.nv.constant0._Z5setikPiii)
        /*005c*/ 	.short	0x0380
        /*005e*/ 	.short	0x0010


	//----- nvinfo : EIATTR_SW_WAR
	.align		4
.L_85:
        /*0060*/ 	.byte	0x04, 0x36
        /*0062*/ 	.short	(.L_87 - .L_86)
.L_86:
        /*0064*/ 	.word	0x00000008
.L_87:


//--------------------- .nv.info._Z5setirPiii     --------------------------
	.section	.nv.info._Z5setirPiii,"",@"SHT_CUDA_INFO"
	.sectionflags	@""
	.align	4


	//----- nvinfo : EIATTR_CUDA_API_VERSION
	.align		4
        /*0000*/ 	.byte	0x04, 0x37
        /*0002*/ 	.short	(.L_89 - .L_88)
.L_88:
        /*0004*/ 	.word	0x00000082


	//----- nvinfo : EIATTR_KPARAM_INFO
	.align		4
.L_89:
        /*0008*/ 	.byte	0x04, 0x17
        /*000a*/ 	.short	(.L_91 - .L_90)
.L_90:
        /*000c*/ 	.word	0x00000000
        /*0010*/ 	.short	0x0002
        /*0012*/ 	.short	0x000c
        /*0014*/ 	.byte	0x00, 0xf0, 0x11, 0x00


	//----- nvinfo : EIATTR_KPARAM_INFO
	.align		4
.L_91:
        /*0018*/ 	.byte	0x04, 0x17
        /*001a*/ 	.short	(.L_93 - .L_92)
.L_92:
        /*001c*/ 	.word	0x00000000
        /*0020*/ 	.short	0x0001
        /*0022*/ 	.short	0x0008
        /*0024*/ 	.byte	0x00, 0xf0, 0x11, 0x00


	//----- nvinfo : EIATTR_KPARAM_INFO
	.align		4
.L_93:
        /*0028*/ 	.byte	0x04, 0x17
        /*002a*/ 	.short	(.L_95 - .L_94)
.L_94:
        /*002c*/ 	.word	0x00000000
        /*0030*/ 	.short	0x0000
        /*0032*/ 	.short	0x0000
        /*0034*/ 	.byte	0x00, 0xf5, 0x21, 0x00


	//----- nvinfo : EIATTR_SPARSE_MMA_MASK
	.align		4
.L_95:
        /*0038*/ 	.byte	0x03, 0x50
        /*003a*/ 	.short	0x0000


	//----- nvinfo : EIATTR_MAXREG_COUNT
	.align		4
        /*003c*/ 	.byte	0x03, 0x1b
        /*003e*/ 	.short	0x00ff


	//----- nvinfo : EIATTR_MERCURY_ISA_VERSION
	.align		4
        /*0040*/ 	.byte	0x03, 0x5f
        /*0042*/ 	.short	0x0101


	//----- nvinfo : EIATTR_VRC_CTA_INIT_COUNT
	.align		4
        /*0044*/ 	.byte	0x02, 0x4a
	.zero		1
	.zero		1


	//----- nvinfo : EIATTR_EXIT_INSTR_OFFSETS
	.align		4
        /*0048*/ 	.byte	0x04, 0x1c
        /*004a*/ 	.short	(.L_97 - .L_96)


	//   ....[0]....
.L_96:
        /*004c*/ 	.word	0x00000130


	//----- nvinfo : EIATTR_CBANK_PARAM_SIZE
	.align		4
.L_97:
        /*0050*/ 	.byte	0x03, 0x19
        /*0052*/ 	.short	0x0010


	//----- nvinfo : EIATTR_PARAM_CBANK
	.align		4
        /*0054*/ 	.byte	0x04, 0x0a
        /*0056*/ 	.short	(.L_99 - .L_98)
	.align		4
.L_98:
        /*0058*/ 	.word	index@(.nv.constant0._Z5setirPiii)
        /*005c*/ 	.short	0x0380
        /*005e*/ 	.short	0x0010


	//----- nvinfo : EIATTR_SW_WAR
	.align		4
.L_99:
        /*0060*/ 	.byte	0x04, 0x36
        /*0062*/ 	.short	(.L_101 - .L_100)
.L_100:
        /*0064*/ 	.word	0x00000008
.L_101:


//--------------------- .nv.info._Z5setkfP7double2iiiii --------------------------
	.section	.nv.info._Z5setkfP7double2iiiii,"",@"SHT_CUDA_INFO"
	.sectionflags	@""
	.align	4


	//----- nvinfo : EIATTR_CUDA_API_VERSION
	.align		4
        /*0000*/ 	.byte	0x04, 0x37
        /*0002*/ 	.short	(.L_103 - .L_102)
.L_102:
        /*0004*/ 	.word	0x00000082


	//----- nvinfo : EIATTR_KPARAM_INFO
	.align		4
.L_103:
        /*0008*/ 	.byte	0x04, 0x17
        /*000a*/ 	.short	(.L_105 - .L_104)
.L_104:
        /*000c*/ 	.word	0x00000000
        /*0010*/ 	.short	0x0005
        /*0012*/ 	.short	0x0018
        /*0014*/ 	.byte	0x00, 0xf0, 0x11, 0x00


	//----- nvinfo : EIATTR_KPARAM_INFO
	.align		4
.L_105:
        /*0018*/ 	.byte	0x04, 0x17
        /*001a*/ 	.short	(.L_107 - .L_106)
.L_106:
        /*001c*/ 	.word	0x00000000
        /*0020*/ 	.short	0x0004
        /*0022*/ 	.short	0x0014
        /*0024*/ 	.byte	0x00, 0xf0, 0x11, 0x00


	//----- nvinfo : EIATTR_KPARAM_INFO
	.align		4
.L_107:
        /*0028*/ 	.byte	0x04, 0x17
        /*002a*/ 	.short	(.L_109 - .L_108)
.L_108:
        /*002c*/ 	.word	0x00000000
        /*0030*/ 	.short	0x0003
        /*0032*/ 	.short	0x0010
        /*0034*/ 	.byte	0x00, 0xf0, 0x11, 0x00


	//----- nvinfo : EIATTR_KPARAM_INFO
	.align		4
.L_109:
        /*0038*/ 	.byte	0x04, 0x17
        /*003a*/ 	.short	(.L_111 - .L_110)
.L_110:
        /*003c*/ 	.word	0x00000000
        /*0040*/ 	.short	0x0002
        /*0042*/ 	.short	0x000c
        /*0044*/ 	.byte	0x00, 0xf0, 0x11, 0x00


	//----- nvinfo : EIATTR_KPARAM_INFO
	.align		4
.L_111:
        /*0048*/ 	.byte	0x04, 0x17
        /*004a*/ 	.short	(.L_113 - .L_112)
.L_112:
        /*004c*/ 	.word	0x00000000
        /*0050*/ 	.short	0x0001
        /*0052*/ 	.short	0x0008
        /*0054*/ 	.byte	0x00, 0xf0, 0x11, 0x00


	//----- nvinfo : EIATTR_KPARAM_INFO
	.align		4
.L_113:
        /*0058*/ 	.byte	0x04, 0x17
        /*005a*/ 	.short	(.L_115 - .L_114)
.L_114:
        /*005c*/ 	.word	0x00000000
        /*0060*/ 	.short	0x0000
        /*0062*/ 	.short	0x0000
        /*0064*/ 	.byte	0x00, 0xf5, 0x21, 0x00


	//----- nvinfo : EIATTR_SPARSE_MMA_MASK
	.align		4
.L_115:
        /*0068*/ 	.byte	0x03, 0x50
        /*006a*/ 	.short	0x0000


	//----- nvinfo : EIATTR_MAXREG_COUNT
	.align		4
        /*006c*/ 	.byte	0x03, 0x1b
        /*006e*/ 	.short	0x00ff


	//----- nvinfo : EIATTR_MERCURY_ISA_VERSION
	.align		4
        /*0070*/ 	.byte	0x03, 0x5f
        /*0072*/ 	.short	0x0101


	//----- nvinfo : EIATTR_VRC_CTA_INIT_COUNT
	.align		4
        /*0074*/ 	.byte	0x02, 0x4a
	.zero		1
	.zero		1


	//----- nvinfo : EIATTR_EXIT_INSTR_OFFSETS
	.align		4
        /*0078*/ 	.byte	0x04, 0x1c
        /*007a*/ 	.short	(.L_117 - .L_116)


	//   ....[0]....
.L_116:
        /*007c*/ 	.word	0x00000da0


	//----- nvinfo : EIATTR_CRS_STACK_SIZE
	.align		4
.L_117:
        /*0080*/ 	.byte	0x04, 0x1e
        /*0082*/ 	.short	(.L_119 - .L_118)
.L_118:
        /*0084*/ 	.word	0x00000000


	//----- nvinfo : EIATTR_CBANK_PARAM_SIZE
	.align		4
.L_119:
        /*0088*/ 	.byte	0x03, 0x19
        /*008a*/ 	.short	0x001c


	//----- nvinfo : EIATTR_PARAM_CBANK
	.align		4
        /*008c*/ 	.byte	0x04, 0x0a
        /*008e*/ 	.short	(.L_121 - .L_120)
	.align		4
.L_120:
        /*0090*/ 	.word	index@(.nv.constant0._Z5setkfP7double2iiiii)
        /*0094*/ 	.short	0x0380
        /*0096*/ 	.short	0x001c


	//----- nvinfo : EIATTR_SW_WAR
	.align		4
.L_121:
        /*0098*/ 	.byte	0x04, 0x36
        /*009a*/ 	.short	(.L_123 - .L_122)
.L_122:
        /*009c*/ 	.word	0x00000008
.L_123:


//--------------------- .nv.info._Z10timeirvolbP7double2Pi --------------------------
	.section	.nv.info._Z10timeirvolbP7double2Pi,"",@"SHT_CUDA_INFO"
	.sectionflags	@""
	.align	4


	//----- nvinfo : EIATTR_CUDA_API_VERSION
	.align		4
        /*0000*/ 	.byte	0x04, 0x37
        /*0002*/ 	.short	(.L_125 - .L_124)
.L_124:
        /*0004*/ 	.word	0x00000082


	//----- nvinfo : EIATTR_KPARAM_INFO
	.align		4
.L_125:
        /*0008*/ 	.byte	0x04, 0x17
        /*000a*/ 	.short	(.L_127 - .L_126)
.L_126:
        /*000c*/ 	.word	0x00000000
        /*0010*/ 	.short	0x0001
        /*0012*/ 	.short	0x0008
        /*0014*/ 	.byte	0x00, 0xf5, 0x21, 0x00


	//----- nvinfo : EIATTR_KPARAM_INFO
	.align		4
.L_127:
        /*0018*/ 	.byte	0x04, 0x17
        /*001a*/ 	.short	(.L_129 - .L_128)
.L_128:
        /*001c*/ 	.word	0x00000000
        /*0020*/ 	.short	0x0000
        /*0022*/ 	.short	0x0000
        /*0024*/ 	.byte	0x00, 0xf5, 0x21, 0x00


	//----- nvinfo : EIATTR_SPARSE_MMA_MASK
	.align		4
.L_129:
        /*0028*/ 	.byte	0x03, 0x50
        /*002a*/ 	.short	0x0000


	//----- nvinfo : EIATTR_MAXREG_COUNT
	.align		4
        /*002c*/ 	.byte	0x03, 0x1b
        /*002e*/ 	.short	0x00ff


	//----- nvinfo : EIATTR_MERCURY_ISA_VERSION
	.align		4
        /*0030*/ 	.byte	0x03, 0x5f
        /*0032*/ 	.short	0x0101


	//----- nvinfo : EIATTR_VRC_CTA_INIT_COUNT
	.align		4
        /*0034*/ 	.byte	0x02, 0x4a
	.zero		1
	.zero		1


	//----- nvinfo : EIATTR_EXIT_INSTR_OFFSETS
	.align		4
        /*0038*/ 	.byte	0x04, 0x1c
        /*003a*/ 	.short	(.L_131 - .L_130)


	//   ....[0]....
.L_130:
        /*003c*/ 	.word	0x00000160


	//----- nvinfo : EIATTR_CBANK_PARAM_SIZE
	.align		4
.L_131:
        /*0040*/ 	.byte	0x03, 0x19
        /*0042*/ 	.short	0x0010


	//----- nvinfo : EIATTR_PARAM_CBANK
	.align		4
        /*0044*/ 	.byte	0x04, 0x0a
        /*0046*/ 	.short	(.L_133 - .L_132)
	.align		4
.L_132:
        /*0048*/ 	.word	index@(.nv.constant0._Z10timeirvolbP7double2Pi)
        /*004c*/ 	.short	0x0380
        /*004e*/ 	.short	0x0010


	//----- nvinfo : EIATTR_SW_WAR
	.align		4
.L_133:
        /*0050*/ 	.byte	0x04, 0x36
        /*0052*/ 	.short	(.L_135 - .L_134)
.L_134:
        /*0054*/ 	.word	0x00000008
.L_135:


//--------------------- .nv.info._Z10timeirvolfP7double2S0_Pid --------------------------
	.section	.nv.info._Z10timeirvolfP7double2S0_Pid,"",@"SHT_CUDA_INFO"
	.sectionflags	@""
	.align	4


	//----- nvinfo : EIATTR_CUDA_API_VERSION
	.align		4
        /*0000*/ 	.byte	0x04, 0x37
        /*0002*/ 	.short	(.L_137 - .L_136)
.L_136:
        /*0004*/ 	.word	0x00000082


	//----- nvinfo : EIATTR_KPARAM_INFO
	.align		4
.L_137:
        /*0008*/ 	.byte	0x04, 0x17
        /*000a*/ 	.short	(.L_139 - .L_138)
.L_138:
        /*000c*/ 	.word	0x00000000
        /*0010*/ 	.short	0x0003
        /*0012*/ 	.short	0x0018
        /*0014*/ 	.byte	0x00, 0xf0, 0x21, 0x00


	//----- nvinfo : EIATTR_KPARAM_INFO
	.align		4
.L_139:
        /*0018*/ 	.byte	0x04, 0x17
        /*001a*/ 	.short	(.L_141 - .L_140)
.L_140:
        /*001c*/ 	.word	0x00000000
        /*0020*/ 	.short	0x0002
        /*0022*/ 	.short	0x0010
        /*0024*/ 	.byte	0x00, 0xf5, 0x21, 0x00


	//----- nvinfo : EIATTR_KPARAM_INFO
	.align		4
.L_141:
        /*0028*/ 	.byte	0x04, 0x17
        /*002a*/ 	.short	(.L_143 - .L_142)
.L_142:
        /*002c*/ 	.word	0x00000000
        /*0030*/ 	.short	0x0001
        /*0032*/ 	.short	0x0008
        /*0034*/ 	.byte	0x00, 0xf5, 0x21, 0x00


	//----- nvinfo : EIATTR_KPARAM_INFO
	.align		4
.L_143:
        /*0038*/ 	.byte	0x04, 0x17
        /*003a*/ 	.short	(.L_145 - .L_144)
.L_144:
        /*003c*/ 	.word	0x00000000
        /*0040*/ 	.short	0x0000
        /*0042*/ 	.short	0x0000
        /*0044*/ 	.byte	0x00, 0xf5, 0x21, 0x00


	//----- nvinfo : EIATTR_SPARSE_MMA_MASK
	.align		4
.L_145:
        /*0048*/ 	.byte	0x03, 0x50
        /*004a*/ 	.short	0x0000


	//----- nvinfo : EIATTR_MAXREG_COUNT
	.align		4
        /*004c*/ 	.byte	0x03, 0x1b
        /*004e*/ 	.short	0x00ff


	//----- nvinfo : EIATTR_MERCURY_ISA_VERSION
	.align		4
        /*0050*/ 	.byte	0x03, 0x5f
        /*0052*/ 	.short	0x0101


	//----- nvinfo : EIATTR_VRC_CTA_INIT_COUNT
	.align		4
        /*0054*/ 	.byte	0x02, 0x4a
	.zero		1
	.zero		1


	//----- nvinfo : EIATTR_EXIT_INSTR_OFFSETS
	.align		4
        /*0058*/ 	.byte	0x04, 0x1c
        /*005a*/ 	.short	(.L_147 - .L_146)


	//   ....[0]....
.L_146:
        /*005c*/ 	.word	0x000001b0


	//----- nvinfo : EIATTR_CBANK_PARAM_SIZE
	.align		4
.L_147:
        /*0060*/ 	.byte	0x03, 0x19
        /*0062*/ 	.short	0x0020


	//----- nvinfo : EIATTR_PARAM_CBANK
	.align		4
        /*0064*/ 	.byte	0x04, 0x0a
        /*0066*/ 	.short	(.L_149 - .L_148)
	.align		4
.L_148:
        /*0068*/ 	.word	index@(.nv.constant0._Z10timeirvolfP7double2S0_Pid)
        /*006c*/ 	.short	0x0380
        /*006e*/ 	.short	0x0020


	//----- nvinfo : EIATTR_SW_WAR
	.align		4
.L_149:
        /*0070*/ 	.byte	0x04, 0x36
        /*0072*/ 	.short	(.L_151 - .L_150)
.L_150:
        /*0074*/ 	.word	0x00000008
.L_151:


//--------------------- .nv.info._Z6timekbP7double2S0_S0_Pid --------------------------
	.section	.nv.info._Z6timekbP7double2S0_S0_Pid,"",@"SHT_CUDA_INFO"
	.sectionflags	@""
	.align	4


	//----- nvinfo : EIATTR_CUDA_API_VERSION
	.align		4
        /*0000*/ 	.byte	0x04, 0x37
        /*0002*/ 	.short	(.L_153 - .L_152)
.L_152:
        /*0004*/ 	.word	0x00000082


	//----- nvinfo : EIATTR_KPARAM_INFO
	.align		4
.L_153:
        /*0008*/ 	.byte	0x04, 0x17
        /*000a*/ 	.short	(.L_155 - .L_154)
.L_154:
        /*000c*/ 	.word	0x00000000
        /*0010*/ 	.short	0x0004
        /*0012*/ 	.short	0x0020
        /*0014*/ 	.byte	0x00, 0xf0, 0x21, 0x00


	//----- nvinfo : EIATTR_KPARAM_INFO
	.align		4
.L_155:
        /*0018*/ 	.byte	0x04, 0x17
        /*001a*/ 	.short	(.L_157 - .L_156)
.L_156:
        /*001c*/ 	.word	0x00000000
        /*0020*/ 	.short	0x0003
        /*0022*/ 	.short	0x0018
        /*0024*/ 	.byte	0x00, 0xf5, 0x21, 0x00


	//----- nvinfo : EIATTR_KPARAM_INFO
	.align		4
.L_157:
        /*0028*/ 	.byte	0x04, 0x17
        /*002a*/ 	.short	(.L_159 - .L_158)
.L_158:
        /*002c*/ 	.word	0x00000000
        /*0030*/ 	.short	0x0002
        /*0032*/ 	.short	0x0010
        /*0034*/ 	.byte	0x00, 0xf5, 0x21, 0x00


	//----- nvinfo : EIATTR_KPARAM_INFO
	.align		4
.L_159:
        /*0038*/ 	.byte	0x04, 0x17
        /*003a*/ 	.short	(.L_161 - .L_160)
.L_160:
        /*003c*/ 	.word	0x00000000
        /*0040*/ 	.short	0x0001
        /*0042*/ 	.short	0x0008
        /*0044*/ 	.byte	0x00, 0xf5, 0x21, 0x00


	//----- nvinfo : EIATTR_KPARAM_INFO
	.align		4
.L_161:
        /*0048*/ 	.byte	0x04, 0x17
        /*004a*/ 	.short	(.L_163 - .L_162)
.L_162:
        /*004c*/ 	.word	0x00000000
        /*0050*/ 	.short	0x0000
        /*0052*/ 	.short	0x0000
        /*0054*/ 	.byte	0x00, 0xf5, 0x21, 0x00


	//----- nvinfo : EIATTR_SPARSE_MMA_MASK
	.align		4
.L_163:
        /*0058*/ 	.byte	0x03, 0x50
        /*005a*/ 	.short	0x0000


	//----- nvinfo : EIATTR_MAXREG_COUNT
	.align		4
        /*005c*/ 	.byte	0x03, 0x1b
        /*005e*/ 	.short	0x00ff


	//----- nvinfo : EIATTR_MERCURY_ISA_VERSION
	.align		4
        /*0060*/ 	.byte	0x03, 0x5f
        /*0062*/ 	.short	0x0101


	//----- nvinfo : EIATTR_VRC_CTA_INIT_COUNT
	.align		4
        /*0064*/ 	.byte	0x02, 0x4a
	.zero		1
	.zero		1


	//----- nvinfo : EIATTR_EXIT_INSTR_OFFSETS
	.align		4
        /*0068*/ 	.byte	0x04, 0x1c
        /*006a*/ 	.short	(.L_165 - .L_164)


	//   ....[0]....
.L_164:
        /*006c*/ 	.word	0x00000210


	//----- nvinfo : EIATTR_CBANK_PARAM_SIZE
	.align		4
.L_165:
        /*0070*/ 	.byte	0x03, 0x19
        /*0072*/ 	.short	0x0028


	//----- nvinfo : EIATTR_PARAM_CBANK
	.align		4
        /*0074*/ 	.byte	0x04, 0x0a
        /*0076*/ 	.short	(.L_167 - .L_166)
	.align		4
.L_166:
        /*0078*/ 	.word	index@(.nv.constant0._Z6timekbP7double2S0_S0_Pid)
        /*007c*/ 	.short	0x0380
        /*007e*/ 	.short	0x0028


	//----- nvinfo : EIATTR_SW_WAR
	.align		4
.L_167:
        /*0080*/ 	.byte	0x04, 0x36
        /*0082*/ 	.short	(.L_169 - .L_168)
.L_168:
        /*0084*/ 	.word	0x00000008
.L_169:


//--------------------- .nv.info._Z6timekfP7double2S0_Pi --------------------------
	.section	.nv.info._Z6timekfP7double2S0_Pi,"",@"SHT_CUDA_INFO"
	.sectionflags	@""
	.align	4


	//----- nvinfo : EIATTR_CUDA_API_VERSION
	.align		4
        /*0000*/ 	.byte	0x04, 0x37
        /*0002*/ 	.short	(.L_171 - .L_170)
.L_170:
        /*0004*/ 	.word	0x00000082


	//----- nvinfo : EIATTR_KPARAM_INFO
	.align		4
.L_171:
        /*0008*/ 	.byte	0x04, 0x17
        /*000a*/ 	.short	(.L_173 - .L_172)
.L_172:
        /*000c*/ 	.word	0x00000000
        /*0010*/ 	.short	0x0002
        /*0012*/ 	.short	0x0010
        /*0014*/ 	.byte	0x00, 0xf5, 0x21, 0x00


	//----- nvinfo : EIATTR_KPARAM_INFO
	.align		4
.L_173:
        /*0018*/ 	.byte	0x04, 0x17
        /*001a*/ 	.short	(.L_175 - .L_174)
.L_174:
        /*001c*/ 	.word	0x00000000
        /*0020*/ 	.short	0x0001
        /*0022*/ 	.short	0x0008
        /*0024*/ 	.byte	0x00, 0xf5, 0x21, 0x00


	//----- nvinfo : EIATTR_KPARAM_INFO
	.align		4
.L_175:
        /*0028*/ 	.byte	0x04, 0x17
        /*002a*/ 	.short	(.L_177 - .L_176)
.L_176:
        /*002c*/ 	.word	0x00000000
        /*0030*/ 	.short	0x0000
        /*0032*/ 	.short	0x0000
        /*0034*/ 	.byte	0x00, 0xf5, 0x21, 0x00


	//----- nvinfo : EIATTR_SPARSE_MMA_MASK
	.align		4
.L_177:
        /*0038*/ 	.byte	0x03, 0x50
        /*003a*/ 	.short	0x0000


	//----- nvinfo : EIATTR_MAXREG_COUNT
	.align		4
        /*003c*/ 	.byte	0x03, 0x1b
        /*003e*/ 	.short	0x00ff


	//----- nvinfo : EIATTR_MERCURY_ISA_VERSION
	.align		4
        /*0040*/ 	.byte	0x03, 0x5f
        /*0042*/ 	.short	0x0101


	//----- nvinfo : EIATTR_VRC_CTA_INIT_COUNT
	.align		4
        /*0044*/ 	.byte	0x02, 0x4a
	.zero		1
	.zero		1


	//----- nvinfo : EIATTR_EXIT_INSTR_OFFSETS
	.align		4
        /*0048*/ 	.byte	0x04, 0x1c
        /*004a*/ 	.short	(.L_179 - .L_178)


	//   ....[0]....
.L_178:
        /*004c*/ 	.word	0x000001c0


	//----- nvinfo : EIATTR_CBANK_PARAM_SIZE
	.align		4
.L_179:
        /*0050*/ 	.byte	0x03, 0x19
        /*0052*/ 	.short	0x0018


	//----- nvinfo : EIATTR_PARAM_CBANK
	.align		4
        /*0054*/ 	.byte	0x04, 0x0a
        /*0056*/ 	.short	(.L_181 - .L_180)
	.align		4
.L_180:
        /*0058*/ 	.word	index@(.nv.constant0._Z6timekfP7double2S0_Pi)
        /*005c*/ 	.short	0x0380
        /*005e*/ 	.short	0x0018


	//----- nvinfo : EIATTR_SW_WAR
	.align		4
.L_181:
        /*0060*/ 	.byte	0x04, 0x36
        /*0062*/ 	.short	(.L_183 - .L_182)
.L_182:
        /*0064*/ 	.word	0x00000008
.L_183:


//--------------------- .nv.info._Z7ztransbP7double2PKS_ --------------------------
	.section	.nv.info._Z7ztransbP7double2PKS_,"",@"SHT_CUDA_INFO"
	.sectionflags	@""
	.align	4


	//----- nvinfo : EIATTR_CUDA_API_VERSION
	.align		4
        /*0000*/ 	.byte	0x04, 0x37
        /*0002*/ 	.short	(.L_185 - .L_184)
.L_184:
        /*0004*/ 	.word	0x00000082


	//----- nvinfo : EIATTR_KPARAM_INFO
	.align		4
.L_185:
        /*0008*/ 	.byte	0x04, 0x17
        /*000a*/ 	.short	(.L_187 - .L_186)
.L_186:
        /*000c*/ 	.word	0x00000000
        /*0010*/ 	.short	0x0001
        /*0012*/ 	.short	0x0008
        /*0014*/ 	.byte	0x00, 0xf5, 0x21, 0x00


	//----- nvinfo : EIATTR_KPARAM_INFO
	.align		4
.L_187:
        /*0018*/ 	.byte	0x04, 0x17
        /*001a*/ 	.short	(.L_189 - .L_188)
.L_188:
        /*001c*/ 	.word	0x00000000
        /*0020*/ 	.short	0x0000
        /*0022*/ 	.short	0x0000
        /*0024*/ 	.byte	0x00, 0xf5, 0x21, 0x00


	//----- nvinfo : EIATTR_SPARSE_MMA_MASK
	.align		4
.L_189:
        /*0028*/ 	.byte	0x03, 0x50
        /*002a*/ 	.short	0x0000


	//----- nvinfo : EIATTR_MAXREG_COUNT
	.align		4
        /*002c*/ 	.byte	0x03, 0x1b
        /*002e*/ 	.short	0x00ff


	//----- nvinfo : EIATTR_MERCURY_ISA_VERSION
	.align		4
        /*0030*/ 	.byte	0x03, 0x5f
        /*0032*/ 	.short	0x0101


	//----- nvinfo : EIATTR_VRC_CTA_INIT_COUNT
	.align		4
        /*0034*/ 	.byte	0x02, 0x4a
	.zero		1
	.zero		1


	//----- nvinfo : EIATTR_EXIT_INSTR_OFFSETS
	.align		4
        /*0038*/ 	.byte	0x04, 0x1c
        /*003a*/ 	.short	(.L_191 - .L_190)


	//   ....[0]....
.L_190:
        /*003c*/ 	.word	0x00000170


	//----- nvinfo : EIATTR_CBANK_PARAM_SIZE
	.align		4
.L_191:
        /*0040*/ 	.byte	0x03, 0x19
        /*0042*/ 	.short	0x0010


	//----- nvinfo : EIATTR_PARAM_CBANK
	.align		4
        /*0044*/ 	.byte	0x04, 0x0a
        /*0046*/ 	.short	(.L_193 - .L_192)
	.align		4
.L_192:
        /*0048*/ 	.word	index@(.nv.constant0._Z7ztransbP7double2PKS_)
        /*004c*/ 	.short	0x0380
        /*004e*/ 	.short	0x0010


	//----- nvinfo : EIATTR_SW_WAR
	.align		4
.L_193:
        /*0050*/ 	.byte	0x04, 0x36
        /*0052*/ 	.short	(.L_195 - .L_194)
.L_194:
        /*0054*/ 	.word	0x00000008
.L_195:


//--------------------- .nv.info._Z7ztransfP7double2PKS_ --------------------------
	.section	.nv.info._Z7ztransfP7double2PKS_,"",@"SHT_CUDA_INFO"
	.sectionflags	@""
	.align	4


	//----- nvinfo : EIATTR_CUDA_API_VERSION
	.align		4
        /*0000*/ 	.byte	0x04, 0x37
        /*0002*/ 	.short	(.L_197 - .L_196)
.L_196:
        /*0004*/ 	.word	0x00000082


	//----- nvinfo : EIATTR_KPARAM_INFO
	.align		4
.L_197:
        /*0008*/ 	.byte	0x04, 0x17
        /*000a*/ 	.short	(.L_199 - .L_198)
.L_198:
        /*000c*/ 	.word	0x00000000
        /*0010*/ 	.short	0x0001
        /*0012*/ 	.short	0x0008
        /*0014*/ 	.byte	0x00, 0xf5, 0x21, 0x00


	//----- nvinfo : EIATTR_KPARAM_INFO
	.align		4
.L_199:
        /*0018*/ 	.byte	0x04, 0x17
        /*001a*/ 	.short	(.L_201 - .L_200)
.L_200:
        /*001c*/ 	.word	0x00000000
        /*0020*/ 	.short	0x0000
        /*0022*/ 	.short	0x0000
        /*0024*/ 	.byte	0x00, 0xf5, 0x21, 0x00


	//----- nvinfo : EIATTR_SPARSE_MMA_MASK
	.align		4
.L_201:
        /*0028*/ 	.byte	0x03, 0x50
        /*002a*/ 	.short	0x0000


	//----- nvinfo : EIATTR_MAXREG_COUNT
	.align		4
        /*002c*/ 	.byte	0x03, 0x1b
        /*002e*/ 	.short	0x00ff


	//----- nvinfo : EIATTR_MERCURY_ISA_VERSION
	.align		4
        /*0030*/ 	.byte	0x03, 0x5f
        /*0032*/ 	.short	0x0101


	//----- nvinfo : EIATTR_VRC_CTA_INIT_COUNT
	.align		4
        /*0034*/ 	.byte	0x02, 0x4a
	.zero		1
	.zero		1


	//----- nvinfo : EIATTR_EXIT_INSTR_OFFSETS
	.align		4
        /*0038*/ 	.byte	0x04, 0x1c
        /*003a*/ 	.short	(.L_203 - .L_202)


	//   ....[0]....
.L_202:
        /*003c*/ 	.word	0x00000170


	//----- nvinfo : EIATTR_CBANK_PARAM_SIZE
	.align		4
.L_203:
        /*0040*/ 	.byte	0x03, 0x19
        /*0042*/ 	.short	0x0010


	//----- nvinfo : EIATTR_PARAM_CBANK
	.align		4
        /*0044*/ 	.byte	0x04, 0x0a
        /*0046*/ 	.short	(.L_205 - .L_204)
	.align		4
.L_204:
        /*0048*/ 	.word	index@(.nv.constant0._Z7ztransfP7double2PKS_)
        /*004c*/ 	.short	0x0380
        /*004e*/ 	.short	0x0010


	//----- nvinfo : EIATTR_SW_WAR
	.align		4
.L_205:
        /*0050*/ 	.byte	0x04, 0x36
        /*0052*/ 	.short	(.L_207 - .L_206)
.L_206:
        /*0054*/ 	.word	0x00000008
.L_207:


//--------------------- .nv.info._Z8mztransbP7double2S0_i --------------------------
	.section	.nv.info._Z8mztransbP7double2S0_i,"",@"SHT_CUDA_INFO"
	.sectionflags	@""
	.align	4


	//----- nvinfo : EIATTR_CUDA_API_VERSION
	.align		4
        /*0000*/ 	.byte	0x04, 0x37
        /*0002*/ 	.short	(.L_209 - .L_208)
.L_208:
        /*0004*/ 	.word	0x00000082


	//----- nvinfo : EIATTR_KPARAM_INFO
	.align		4
.L_209:
        /*0008*/ 	.byte	0x04, 0x17
        /*000a*/ 	.short	(.L_211 - .L_210)
.L_210:
        /*000c*/ 	.word	0x00000000
        /*0010*/ 	.short	0x0002
        /*0012*/ 	.short	0x0010
        /*0014*/ 	.byte	0x00, 0xf0, 0x11, 0x00


	//----- nvinfo : EIATTR_KPARAM_INFO
	.align		4
.L_211:
        /*0018*/ 	.byte	0x04, 0x17
        /*001a*/ 	.short	(.L_213 - .L_212)
.L_212:
        /*001c*/ 	.word	0x00000000
        /*0020*/ 	.short	0x0001
        /*0022*/ 	.short	0x0008
        /*0024*/ 	.byte	0x00, 0xf5, 0x21, 0x00


	//----- nvinfo : EIATTR_KPARAM_INFO
	.align		4
.L_213:
        /*0028*/ 	.byte	0x04, 0x17
        /*002a*/ 	.short	(.L_215 - .L_214)
.L_214:
        /*002c*/ 	.word	0x00000000
        /*0030*/ 	.short	0x0000
        /*0032*/ 	.short	0x0000
        /*0034*/ 	.byte	0x00, 0xf5, 0x21, 0x00


	//----- nvinfo : EIATTR_SPARSE_MMA_MASK
	.align		4
.L_215:
        /*0038*/ 	.byte	0x03, 0x50
        /*003a*/ 	.short	0x0000


	//----- nvinfo : EIATTR_MAXREG_COUNT
	.align		4
        /*003c*/ 	.byte	0x03, 0x1b
        /*003e*/ 	.short	0x00ff


	//----- nvinfo : EIATTR_MERCURY_ISA_VERSION
	.align		4
        /*0040*/ 	.byte	0x03, 0x5f
        /*0042*/ 	.short	0x0101


	//----- nvinfo : EIATTR_VRC_CTA_INIT_COUNT
	.align		4
        /*0044*/ 	.byte	0x02, 0x4a
	.zero		1
	.zero		1


	//----- nvinfo : EIATTR_EXIT_INSTR_OFFSETS
	.align		4
        /*0048*/ 	.byte	0x04, 0x1c
        /*004a*/ 	.short	(.L_217 - .L_216)


	//   ....[0]....
.L_216:
        /*004c*/ 	.word	0x000002d0


	//----- nvinfo : EIATTR_CRS_STACK_SIZE
	.align		4
.L_217:
        /*0050*/ 	.byte	0x04, 0x1e
        /*0052*/ 	.short	(.L_219 - .L_218)
.L_218:
        /*0054*/ 	.word	0x00000000


	//----- nvinfo : EIATTR_CBANK_PARAM_SIZE
	.align		4
.L_219:
        /*0058*/ 	.byte	0x03, 0x19
        /*005a*/ 	.short	0x0014


	//----- nvinfo : EIATTR_PARAM_CBANK
	.align		4
        /*005c*/ 	.byte	0x04, 0x0a
        /*005e*/ 	.short	(.L_221 - .L_220)
	.align		4
.L_220:
        /*0060*/ 	.word	index@(.nv.constant0._Z8mztransbP7double2S0_i)
        /*0064*/ 	.short	0x0380
        /*0066*/ 	.short	0x0014


	//----- nvinfo : EIATTR_SW_WAR
	.align		4
.L_221:
        /*0068*/ 	.byte	0x04, 0x36
        /*006a*/ 	.short	(.L_223 - .L_222)
.L_222:
        /*006c*/ 	.word	0x00000008
.L_223:


//--------------------- .nv.info._Z8mztransfP7double2S0_i --------------------------
	.section	.nv.info._Z8mztransfP7double2S0_i,"",@"SHT_CUDA_INFO"
	.sectionflags	@""
	.align	4


	//----- nvinfo : EIATTR_CUDA_API_VERSION
	.align		4
        /*0000*/ 	.byte	0x04, 0x37
        /*0002*/ 	.short	(.L_225 - .L_224)
.L_224:
        /*0004*/ 	.word	0x00000082


	//----- nvinfo : EIATTR_KPARAM_INFO
	.align		4
.L_225:
        /*0008*/ 	.byte	0x04, 0x17
        /*000a*/ 	.short	(.L_227 - .L_226)
.L_226:
        /*000c*/ 	.word	0x00000000
        /*0010*/ 	.short	0x0002
        /*0012*/ 	.short	0x0010
        /*0014*/ 	.byte	0x00, 0xf0, 0x11, 0x00


	//----- nvinfo : EIATTR_KPARAM_INFO
	.align		4
.L_227:
        /*0018*/ 	.byte	0x04, 0x17
        /*001a*/ 	.short	(.L_229 - .L_228)
.L_228:
        /*001c*/ 	.word	0x00000000
        /*0020*/ 	.short	0x0001
        /*0022*/ 	.short	0x0008
        /*0024*/ 	.byte	0x00, 0xf5, 0x21, 0x00


	//----- nvinfo : EIATTR_KPARAM_INFO
	.align		4
.L_229:
        /*0028*/ 	.byte	0x04, 0x17
        /*002a*/ 	.short	(.L_231 - .L_230)
.L_230:
        /*002c*/ 	.word	0x00000000
        /*0030*/ 	.short	0x0000
        /*0032*/ 	.short	0x0000
        /*0034*/ 	.byte	0x00, 0xf5, 0x21, 0x00


	//----- nvinfo : EIATTR_SPARSE_MMA_MASK
	.align		4
.L_231:
        /*0038*/ 	.byte	0x03, 0x50
        /*003a*/ 	.short	0x0000


	//----- nvinfo : EIATTR_MAXREG_COUNT
	.align		4
        /*003c*/ 	.byte	0x03, 0x1b
        /*003e*/ 	.short	0x00ff


	//----- nvinfo : EIATTR_MERCURY_ISA_VERSION
	.align		4
        /*0040*/ 	.byte	0x03, 0x5f
        /*0042*/ 	.short	0x0101


	//----- nvinfo : EIATTR_VRC_CTA_INIT_COUNT
	.align		4
        /*0044*/ 	.byte	0x02, 0x4a
	.zero		1
	.zero		1


	//----- nvinfo : EIATTR_EXIT_INSTR_OFFSETS
	.align		4
        /*0048*/ 	.byte	0x04, 0x1c
        /*004a*/ 	.short	(.L_233 - .L_232)


	//   ....[0]....
.L_232:
        /*004c*/ 	.word	0x00000410


	//----- nvinfo : EIATTR_CBANK_PARAM_SIZE
	.align		4
.L_233:
        /*0050*/ 	.byte	0x03, 0x19
        /*0052*/ 	.short	0x0014


	//----- nvinfo : EIATTR_PARAM_CBANK
	.align		4
        /*0054*/ 	.byte	0x04, 0x0a
        /*0056*/ 	.short	(.L_235 - .L_234)
	.align		4
.L_234:
        /*0058*/ 	.word	index@(.nv.constant0._Z8mztransfP7double2S0_i)
        /*005c*/ 	.short	0x0380
        /*005e*/ 	.short	0x0014


	//----- nvinfo : EIATTR_SW_WAR
	.align		4
.L_235:
        /*0060*/ 	.byte	0x04, 0x36
        /*0062*/ 	.short	(.L_237 - .L_236)
.L_236:
        /*0064*/ 	.word	0x00000008
.L_237:


//--------------------- .nv.callgraph             --------------------------
	.section	.nv.callgraph,"",@"SHT_CUDA_CALLGRAPH"
	.align	4
	.sectionentsize	8
	.align		4
        /*0000*/ 	.word	0x00000000
	.align		4
        /*0004*/ 	.word	0xffffffff
	.align		4
        /*0008*/ 	.word	0x00000000
	.align		4
        /*000c*/ 	.word	0xfffffffe
	.align		4
        /*0010*/ 	.word	0x00000000
	.align		4
        /*0014*/ 	.word	0xfffffffd
	.align		4
        /*0018*/ 	.word	0x00000000
	.align		4
        /*001c*/ 	.word	0xfffffffc


//--------------------- .nv.constant4             --------------------------
	.section	.nv.constant4,"a",@progbits
	.align	8
	.align		8
.nv.constant4:
        /*0000*/ 	.dword	__cudart_i2opi_d
	.align		8
        /*0008*/ 	.dword	__cudart_sin_cos_coeffs


//--------------------- .text._Z5setikPiii        --------------------------
	.section	.text._Z5setikPiii,"ax",@progbits
	.align	128
        .global         _Z5setikPiii
        .type           _Z5setikPiii,@function
        .size           _Z5setikPiii,(.L_x_35 - _Z5setikPiii)
        .other          _Z5setikPiii,@"STO_CUDA_ENTRY STV_DEFAULT"
_Z5setikPiii:
.text._Z5setikPiii:
[----:B------:R-:W-:Y:S01]  /*0000*/  LDC R1, c[0x0][0x37c] ;  /* 0x0000df00ff017b82 */ /* 0x000fe20000000800 */
[----:B------:R-:W0:Y:S07]  /*0010*/  S2R R6, SR_CTAID.Y ;  /* 0x0000000000067919 */ /* 0x000e2e0000002600 */
[----:B------:R-:W0:Y:S01]  /*0020*/  S2UR UR6, SR_CTAID.X ;  /* 0x00000000000679c3 */ /* 0x000e220000002500 */
[----:B------:R-:W1:Y:S01]  /*0030*/  LDCU UR7, c[0x0][0x360] ;  /* 0x00006c00ff0777ac */ /* 0x000e620008000800 */
[----:B------:R-:W0:Y:S01]  /*0040*/  S2R R5, SR_TID.X ;  /* 0x0000000000057919 */ /* 0x000e220000002100 */
[----:B------:R-:W2:Y:S05]  /*0050*/  LDCU.64 UR4, c[0x0][0x358] ;  /* 0x00006b00ff0477ac */ /* 0x000eaa0008000a00 */
[----:B------:R-:W3:Y:S08]  /*0060*/  LDC.64 R8, c[0x0][0x388] ;  /* 0x0000e200ff087b82 */ /* 0x000ef00000000a00 */
[----:B------:R-:W4:Y:S08]  /*0070*/  LDC R7, c[0x0][0x370] ;  /* 0x0000dc00ff077b82 */ /* 0x000f300000000800 */
[----:B------:R-:W5:Y:S01]  /*0080*/  LDC.64 R2, c[0x0][0x380] ;  /* 0x0000e000ff027b82 */ /* 0x000f620000000a00 */
[----:B0-----:R-:W-:-:S04]  /*0090*/  IADD3 R0, PT, PT, R6, UR6, R5 ;  /* 0x0000000606007c10 */ /* 0x001fc8000fffe005 */
[----:B---3--:R-:W-:Y:S01]  /*00a0*/  IADD3 R4, PT, PT, R9, R0, R8 ;  /* 0x0000000009047210 */ /* 0x008fe20007ffe008 */
[----:B----4-:R-:W-:-:S03]  /*00b0*/  IMAD R0, R6, R7, UR6 ;  /* 0x0000000606007e24 */ /* 0x010fc6000f8e0207 */
[----:B------:R-:W-:Y:S01]  /*00c0*/  LOP3.LUT R4, R4, 0x1, RZ, 0xc0, !PT ;  /* 0x0000000104047812 */ /* 0x000fe200078ec0ff */
[----:B-1----:R-:W-:Y:S02]  /*00d0*/  IMAD R5, R0, UR7, R5 ;  /* 0x0000000700057c24 */ /* 0x002fe4000f8e0205 */
[----:B------:R-:W-:Y:S01]  /*00e0*/  IMAD.MOV.U32 R0, RZ, RZ, -0x1 ;  /* 0xffffffffff007424 */ /* 0x000fe200078e00ff */
[----:B------:R-:W-:Y:S01]  /*00f0*/  ISETP.NE.U32.AND P0, PT, R4, 0x1, PT ;  /* 0x000000010400780c */ /* 0x000fe20003f05070 */
[----:B-----5:R-:W-:-:S03]  /*0100*/  IMAD.WIDE.U32 R2, R5, 0x4, R2 ;  /* 0x0000000405027825 */ /* 0x020fc600078e0002 */
[----:B------:R-:W-:-:S05]  /*0110*/  SEL R5, R0, 0x1, !P0 ;  /* 0x0000000100057807 */ /* 0x000fca0004000000 */
[----:B--2---:R-:W-:Y:S01]  /*0120*/  STG.E desc[UR4][R2.64], R5 ;  /* 0x0000000502007986 */ /* 0x004fe2000c101904 */
[----:B------:R-:W-:Y:S05]  /*0130*/  EXIT ;  /* 0x000000000000794d */ /* 0x000fea0003800000 */
.L_x_0:
[----:B------:R-:W-:-:S00]  /*0140*/  BRA `(.L_x_0) ;  /* 0xfffffffc00fc7947 */ /* 0x000fc0000383ffff */
[----:B------:R-:W-:-:S00]  /*0150*/  NOP ;  /* 0x0000000000007918 */ /* 0x000fc00000000000 */
        /* <DEDUP_REMOVED lines=10> */
.L_x_35:


//--------------------- .text._Z5setirPiii        --------------------------
	.section	.text._Z5setirPiii,"ax",@progbits
	.align	128
        .global         _Z5setirPiii
        .type           _Z5setirPiii,@function
        .size           _Z5setirPiii,(.L_x_36 - _Z5setirPiii)
        .other          _Z5setirPiii,@"STO_CUDA_ENTRY STV_DEFAULT"
_Z5setirPiii:
.text._Z5setirPiii:
        /* <DEDUP_REMOVED lines=20> */
.L_x_1:
        /* <DEDUP_REMOVED lines=12> */
.L_x_36:


//--------------------- .text._Z5setkfP7double2iiiii --------------------------
	.section	.text._Z5setkfP7double2iiiii,"ax",@progbits
	.align	128
        .global         _Z5setkfP7double2iiiii
        .type           _Z5setkfP7double2iiiii,@function
        .size           _Z5setkfP7double2iiiii,(.L_x_33 - _Z5setkfP7double2iiiii)
        .other          _Z5setkfP7double2iiiii,@"STO_CUDA_ENTRY STV_DEFAULT"
_Z5setkfP7double2iiiii:
.text._Z5setkfP7double2iiiii:
[----:B------:R-:W0:Y:S01]  /*0000*/  LDC R1, c[0x0][0x37c] ;  /* 0x0000df00ff017b82 */ /* 0x000e220000000800 */
[----:B------:R-:W1:Y:S01]  /*0010*/  LDCU.64 UR6, c[0x0][0x388] ;  /* 0x00007100ff0677ac */ /* 0x000e620008000a00 */
[----:B------:R-:W-:-:S06]  /*0020*/  IMAD.MOV.U32 R2, RZ, RZ, 0x1 ;  /* 0x00000001ff027424 */ /* 0x000fcc00078e00ff */
[----:B------:R-:W2:Y:S01]  /*0030*/  S2UR UR5, SR_CTAID.X ;  /* 0x00000000000579c3 */ /* 0x000ea20000002500 */
[----:B------:R-:W3:Y:S01]  /*0040*/  S2R R11, SR_CTAID.Y ;  /* 0x00000000000b7919 */ /* 0x000ee20000002600 */
[----:B------:R-:W4:Y:S01]  /*0050*/  LDCU.64 UR8, c[0x0][0x390] ;  /* 0x00007200ff0877ac */ /* 0x000f220008000a00 */
[----:B0-----:R-:W-:Y:S01]  /*0060*/  VIADD R1, R1, 0xffffffd8 ;  /* 0xffffffd801017836 */ /* 0x001fe20000000000 */
[----:B------:R-:W0:Y:S01]  /*0070*/  S2R R10, SR_TID.X ;  /* 0x00000000000a7919 */ /* 0x000e220000002100 */
[----:B-1----:R-:W1:Y:S01]  /*0080*/  I2F.F64 R4, UR6 ;  /* 0x0000000600047d12 */ /* 0x002e620008201c00 */
[----:B------:R-:W3:Y:S07]  /*0090*/  LDCU UR6, c[0x0][0x398] ;  /* 0x00007300ff0677ac */ /* 0x000eee0008000800 */
[----:B----4-:R-:W-:Y:S01]  /*00a0*/  I2F.F64 R12, UR8 ;  /* 0x00000008000c7d12 */ /* 0x010fe20008201c00 */
[----:B--2---:R-:W-:Y:S01]  /*00b0*/  UIADD3 UR4, UPT, UPT, UR5, UR9, URZ ;  /* 0x0000000905047290 */ /* 0x004fe2000fffe0ff */
[----:B------:R-:W-:-:S02]  /*00c0*/  UMOV UR8, 0x54442d18 ;  /* 0x54442d1800087882 */ /* 0x000fc40000000000 */
[----:B------:R-:W-:-:S04]  /*00d0*/  UMOV UR9, 0x400921fb ;  /* 0x400921fb00097882 */ /* 0x000fc80000000000 */
[----:B-1----:R-:W1:Y:S01]  /*00e0*/  MUFU.RCP64H R3, R5 ;  /* 0x0000000500037308 */ /* 0x002e620000001800 */
[----:B---3--:R-:W-:-:S07]  /*00f0*/  VIADD R22, R11, UR6 ;  /* 0x000000060b167c36 */ /* 0x008fce0008000000 */
[----:B------:R-:W-:Y:S08]  /*0100*/  I2F.F64 R28, UR7 ;  /* 0x00000007001c7d12 */ /* 0x000ff00008201c00 */
[----:B------:R-:W2:Y:S01]  /*0110*/  I2F.F64.U32 R14, UR4 ;  /* 0x00000004000e7d12 */ /* 0x000ea20008201800 */
[----:B-1----:R-:W-:Y:S01]  /*0120*/  DFMA R6, -R4, R2, 1 ;  /* 0x3ff000000406742b */ /* 0x002fe20000000102 */
[----:B------:R-:W1:Y:S01]  /*0130*/  LDCU UR4, c[0x0][0x360] ;  /* 0x00006c00ff0477ac */ /* 0x000e620008000800 */
[----:B------:R-:W3:Y:S05]  /*0140*/  LDC R0, c[0x0][0x370] ;  /* 0x0000dc00ff007b82 */ /* 0x000eea0000000800 */
[----:B------:R-:W-:Y:S01]  /*0150*/  I2F.F64.U32 R8, R22 ;  /* 0x0000001600087312 */ /* 0x000fe20000201800 */
[----:B------:R-:W-:-:S02]  /*0160*/  DFMA R6, R6, R6, R6 ;  /* 0x000000060606722b */ /* 0x000fc40000000006 */
[----:B--2---:R-:W-:-:S06]  /*0170*/  DFMA R14, R28, -0.5, R14 ;  /* 0xbfe000001c0e782b */ /* 0x004fcc000000000e */
[----:B------:R-:W-:Y:S02]  /*0180*/  DFMA R2, R2, R6, R2 ;  /* 0x000000060202722b */ /* 0x000fe40000000002 */
[----:B0-----:R-:W0:Y:S06]  /*0190*/  I2F.F64.U32 R6, R10 ;  /* 0x0000000a00067312 */ /* 0x001e2c0000201800 */
[----:B------:R-:W-:-:S08]  /*01a0*/  DFMA R16, -R4, R2, 1 ;  /* 0x3ff000000410742b */ /* 0x000fd00000000102 */
[----:B------:R-:W-:Y:S02]  /*01b0*/  DFMA R16, R2, R16, R2 ;  /* 0x000000100210722b */ /* 0x000fe40000000002 */
[----:B0-----:R-:W-:Y:S01]  /*01c0*/  DFMA R18, R4, -0.5, R6 ;  /* 0xbfe000000412782b */ /* 0x001fe20000000006 */
[----:B------:R0:W2:Y:S05]  /*01d0*/  F2I.F64.TRUNC R7, R14 ;  /* 0x0000000e00077311 */ /* 0x0000aa000030d100 */
[----:B------:R-:W-:-:S03]  /*01e0*/  DMUL R2, R16, UR8 ;  /* 0x0000000810027c28 */ /* 0x000fc60008000000 */
[----:B------:R0:W4:Y:S05]  /*01f0*/  F2I.F64.TRUNC R6, R18 ;  /* 0x0000001200067311 */ /* 0x00012a000030d100 */
[----:B------:R-:W-:-:S08]  /*0200*/  DFMA R20, -R4, R2, UR8 ;  /* 0x0000000804147e2b */ /* 0x000fd00008000102 */
[----:B------:R-:W-:Y:S02]  /*0210*/  DFMA R2, R16, R20, R2 ;  /* 0x000000141002722b */ /* 0x000fe40000000002 */
[----:B------:R-:W-:Y:S01]  /*0220*/  DFMA R16, R12, -0.5, R8 ;  /* 0xbfe000000c10782b */ /* 0x000fe20000000008 */
[----:B---3--:R-:W-:Y:S02]  /*0230*/  IMAD R9, R11, R0, UR5 ;  /* 0x000000050b097e24 */ /* 0x008fe4000f8e0200 */
[----:B------:R-:W-:-:S03]  /*0240*/  IMAD.MOV.U32 R11, RZ, RZ, 0x400921fb ;  /* 0x400921fbff0b7424 */ /* 0x000fc600078e00ff */
[----:B------:R0:W3:Y:S01]  /*0250*/  F2I.F64.TRUNC R8, R16 ;  /* 0x0000001000087311 */ /* 0x0000e2000030d100 */
[----:B-1----:R-:W-:Y:S02]  /*0260*/  IMAD R9, R9, UR4, R10 ;  /* 0x0000000409097c24 */ /* 0x002fe4000f8e020a */
[----:B------:R-:W-:Y:S01]  /*0270*/  FFMA R20, RZ, R5, R3 ;  /* 0x00000005ff147223 */ /* 0x000fe20000000003 */
[----:B------:R-:W-:-:S04]  /*0280*/  IMAD.MOV.U32 R10, RZ, RZ, 0x54442d18 ;  /* 0x54442d18ff0a7424 */ /* 0x000fc800078e00ff */
[----:B------:R-:W-:-:S13]  /*0290*/  FSETP.GT.AND P0, PT, |R20|, 1.469367938527859385e-39, PT ;  /* 0x001000001400780b */ /* 0x000fda0003f04200 */
[----:B0-234-:R-:W-:Y:S05]  /*02a0*/  @P0 BRA `(.L_x_2) ;  /* 0x0000000000180947 */ /* 0x01dfea0003800000 */
[----:B------:R-:W-:Y:S01]  /*02b0*/  IMAD.MOV.U32 R16, RZ, RZ, R4 ;  /* 0x000000ffff107224 */ /* 0x000fe200078e0004 */
[----:B------:R-:W-:Y:S01]  /*02c0*/  MOV R0, 0x2f0 ;  /* 0x000002f000007802 */ /* 0x000fe20000000f00 */
[----:B------:R-:W-:-:S07]  /*02d0*/  IMAD.MOV.U32 R17, RZ, RZ, R5 ;  /* 0x000000ffff117224 */ /* 0x000fce00078e0005 */
[----:B------:R-:W-:Y:S05]  /*02e0*/  CALL.REL.NOINC `($__internal_0_$__cuda_sm20_div_rn_f64_full) ;  /* 0x0000000800b07944 */ /* 0x000fea0003c00000 */
[----:B------:R-:W-:Y:S02]  /*02f0*/  IMAD.MOV.U32 R2, RZ, RZ, R22 ;  /* 0x000000ffff027224 */ /* 0x000fe400078e0016 */
[----:B------:R-:W-:-:S07]  /*0300*/  IMAD.MOV.U32 R3, RZ, RZ, R23 ;  /* 0x000000ffff037224 */ /* 0x000fce00078e0017 */
.L_x_2:
[----:B------:R-:W0:Y:S01]  /*0310*/  MUFU.RCP64H R5, R29 ;  /* 0x0000001d00057308 */ /* 0x000e220000001800 */
[----:B------:R-:W-:Y:S01]  /*0320*/  IMAD.MOV.U32 R4, RZ, RZ, 0x1 ;  /* 0x00000001ff047424 */ /* 0x000fe200078e00ff */
[----:B------:R-:W-:Y:S01]  /*0330*/  UMOV UR4, 0x54442d18 ;  /* 0x54442d1800047882 */ /* 0x000fe20000000000 */
[----:B------:R-:W-:-:S04]  /*0340*/  UMOV UR5, 0x400921fb ;  /* 0x400921fb00057882 */ /* 0x000fc80000000000 */
[----:B0-----:R-:W-:-:S08]  /*0350*/  DFMA R14, -R28, R4, 1 ;  /* 0x3ff000001c0e742b */ /* 0x001fd00000000104 */
[----:B------:R-:W-:-:S08]  /*0360*/  DFMA R14, R14, R14, R14 ;  /* 0x0000000e0e0e722b */ /* 0x000fd0000000000e */
[----:B------:R-:W-:-:S08]  /*0370*/  DFMA R14, R4, R14, R4 ;  /* 0x0000000e040e722b */ /* 0x000fd00000000004 */
[----:B------:R-:W-:-:S08]  /*0380*/  DFMA R4, -R28, R14, 1 ;  /* 0x3ff000001c04742b */ /* 0x000fd0000000010e */
[----:B------:R-:W-:-:S08]  /*0390*/  DFMA R4, R14, R4, R14 ;  /* 0x000000040e04722b */ /* 0x000fd0000000000e */
[----:B------:R-:W-:-:S08]  /*03a0*/  DMUL R14, R4, UR4 ;  /* 0x00000004040e7c28 */ /* 0x000fd00008000000 */
[----:B------:R-:W-:-:S08]  /*03b0*/  DFMA R16, -R28, R14, UR4 ;  /* 0x000000041c107e2b */ /* 0x000fd0000800010e */
[----:B------:R-:W-:-:S10]  /*03c0*/  DFMA R4, R4, R16, R14 ;  /* 0x000000100404722b */ /* 0x000fd4000000000e */
[----:B------:R-:W-:-:S05]  /*03d0*/  FFMA R0, RZ, R29, R5 ;  /* 0x0000001dff007223 */ /* 0x000fca0000000005 */
[----:B------:R-:W-:-:S13]  /*03e0*/  FSETP.GT.AND P0, PT, |R0|, 1.469367938527859385e-39, PT ;  /* 0x001000000000780b */ /* 0x000fda0003f04200 */
[----:B------:R-:W-:Y:S05]  /*03f0*/  @P0 BRA `(.L_x_3) ;  /* 0x0000000000180947 */ /* 0x000fea0003800000 */
[----:B------:R-:W-:Y:S01]  /*0400*/  IMAD.MOV.U32 R16, RZ, RZ, R28 ;  /* 0x000000ffff107224 */ /* 0x000fe200078e001c */
[----:B------:R-:W-:Y:S01]  /*0410*/  MOV R0, 0x440 ;  /* 0x0000044000007802 */ /* 0x000fe20000000f00 */
[----:B------:R-:W-:-:S07]  /*0420*/  IMAD.MOV.U32 R17, RZ, RZ, R29 ;  /* 0x000000ffff117224 */ /* 0x000fce00078e001d */
[----:B------:R-:W-:Y:S05]  /*0430*/  CALL.REL.NOINC `($__internal_0_$__cuda_sm20_div_rn_f64_full) ;  /* 0x00000008005c7944 */ /* 0x000fea0003c00000 */
[----:B------:R-:W-:Y:S02]  /*0440*/  IMAD.MOV.U32 R4, RZ, RZ, R22 ;  /* 0x000000ffff047224 */ /* 0x000fe400078e0016 */
[----:B------:R-:W-:-:S07]  /*0450*/  IMAD.MOV.U32 R5, RZ, RZ, R23 ;  /* 0x000000ffff057224 */ /* 0x000fce00078e0017 */
.L_x_3:
        /* <DEDUP_REMOVED lines=21> */
.L_x_4:
[----:B------:R-:W0:Y:S01]  /*05b0*/  I2F.F64 R12, R7 ;  /* 0x00000007000c7312 */ /* 0x000e220000201c00 */
[----:B------:R-:W1:Y:S01]  /*05c0*/  LDCU.64 UR4, c[0x0][0x358] ;  /* 0x00006b00ff0477ac */ /* 0x000e620008000a00 */
[----:B------:R-:W-:Y:S06]  /*05d0*/  BSSY.RECONVERGENT B0, `(.L_x_5) ;  /* 0x0000023000007945 */ /* 0x000fec0003800200 */
[----:B------:R-:W2:Y:S01]  /*05e0*/  I2F.F64 R10, R6 ;  /* 0x00000006000a7312 */ /* 0x000ea20000201c00 */
[----:B0-----:R-:W-:-:S07]  /*05f0*/  DMUL R12, R12, R4 ;  /* 0x000000040c0c7228 */ /* 0x001fce0000000000 */
[----:B------:R-:W0:Y:S01]  /*0600*/  I2F.F64 R4, R8 ;  /* 0x0000000800047312 */ /* 0x000e220000201c00 */
[----:B--2---:R-:W-:-:S08]  /*0610*/  DFMA R2, R10, R2, R12 ;  /* 0x000000020a02722b */ /* 0x004fd0000000000c */
[----:B0-----:R-:W-:-:S08]  /*0620*/  DFMA R2, R4, R14, R2 ;  /* 0x0000000e0402722b */ /* 0x001fd00000000002 */
[----:B------:R-:W-:-:S14]  /*0630*/  DSETP.NEU.AND P0, PT, |R2|, +INF , PT ;  /* 0x7ff000000200742a */ /* 0x000fdc0003f0d200 */
[----:B------:R-:W-:Y:S01]  /*0640*/  @!P0 DMUL R10, RZ, R2 ;  /* 0x00000002ff0a8228 */ /* 0x000fe20000000000 */
[----:B------:R-:W-:Y:S01]  /*0650*/  @!P0 IMAD.MOV.U32 R0, RZ, RZ, 0x1 ;  /* 0x00000001ff008424 */ /* 0x000fe200078e00ff */
[----:B-1----:R-:W-:Y:S09]  /*0660*/  @!P0 BRA `(.L_x_6) ;  /* 0x0000000000648947 */ /* 0x002ff20003800000 */
[----:B------:R-:W-:Y:S01]  /*0670*/  UMOV UR6, 0x6dc9c883 ;  /* 0x6dc9c88300067882 */ /* 0x000fe20000000000 */
[----:B------:R-:W-:Y:S01]  /*0680*/  UMOV UR7, 0x3fe45f30 ;  /* 0x3fe45f3000077882 */ /* 0x000fe20000000000 */
[C---:B------:R-:W-:Y:S01]  /*0690*/  DSETP.GE.AND P0, PT, |R2|.reuse, 2.14748364800000000000e+09, PT ;  /* 0x41e000000200742a */ /* 0x040fe20003f06200 */
[----:B------:R-:W-:Y:S01]  /*06a0*/  BSSY.RECONVERGENT B1, `(.L_x_7) ;  /* 0x0000014000017945 */ /* 0x000fe20003800200 */
[----:B------:R-:W-:Y:S01]  /*06b0*/  DMUL R4, R2, UR6 ;  /* 0x0000000602047c28 */ /* 0x000fe20008000000 */
[----:B------:R-:W-:Y:S01]  /*06c0*/  UMOV UR6, 0x54442d18 ;  /* 0x54442d1800067882 */ /* 0x000fe20000000000 */
[----:B------:R-:W-:-:S04]  /*06d0*/  UMOV UR7, 0x3ff921fb ;  /* 0x3ff921fb00077882 */ /* 0x000fc80000000000 */
[----:B------:R-:W0:Y:S08]  /*06e0*/  F2I.F64 R0, R4 ;  /* 0x0000000400007311 */ /* 0x000e300000301100 */
[----:B0-----:R-:W0:Y:S02]  /*06f0*/  I2F.F64 R10, R0 ;  /* 0x00000000000a7312 */ /* 0x001e240000201c00 */
[----:B0-----:R-:W-:Y:S01]  /*0700*/  DFMA R6, R10, -UR6, R2 ;  /* 0x800000060a067c2b */ /* 0x001fe20008000002 */
[----:B------:R-:W-:Y:S01]  /*0710*/  UMOV UR6, 0x33145c00 ;  /* 0x33145c0000067882 */ /* 0x000fe20000000000 */
[----:B------:R-:W-:-:S06]  /*0720*/  UMOV UR7, 0x3c91a626 ;  /* 0x3c91a62600077882 */ /* 0x000fcc0000000000 */
[----:B------:R-:W-:Y:S01]  /*0730*/  DFMA R6, R10, -UR6, R6 ;  /* 0x800000060a067c2b */ /* 0x000fe20008000006 */
[----:B------:R-:W-:Y:S01]  /*0740*/  UMOV UR6, 0x252049c0 ;  /* 0x252049c000067882 */ /* 0x000fe20000000000 */
[----:B------:R-:W-:-:S06]  /*0750*/  UMOV UR7, 0x397b839a ;  /* 0x397b839a00077882 */ /* 0x000fcc0000000000 */
[----:B------:R-:W-:Y:S01]  /*0760*/  DFMA R10, R10, -UR6, R6 ;  /* 0x800000060a0a7c2b */ /* 0x000fe20008000006 */
[----:B------:R-:W-:Y:S10]  /*0770*/  @!P0 BRA `(.L_x_8) ;  /* 0x0000000000188947 */ /* 0x000ff40003800000 */
[----:B------:R-:W-:Y:S01]  /*0780*/  IMAD.MOV.U32 R0, RZ, RZ, R2 ;  /* 0x000000ffff007224 */ /* 0x000fe200078e0002 */
[----:B------:R-:W-:Y:S01]  /*0790*/  MOV R16, 0x7c0 ;  /* 0x000007c000107802 */ /* 0x000fe20000000f00 */
[----:B------:R-:W-:-:S07]  /*07a0*/  IMAD.MOV.U32 R14, RZ, RZ, R3 ;  /* 0x000000ffff0e7224 */ /* 0x000fce00078e0003 */
[----:B------:R-:W-:Y:S05]  /*07b0*/  CALL.REL.NOINC `($_Z5setkfP7double2iiiii$__internal_trig_reduction_slowpathd) ;  /* 0x0000000800e47944 */ /* 0x000fea0003c00000 */
[----:B------:R-:W-:Y:S02]  /*07c0*/  IMAD.MOV.U32 R10, RZ, RZ, R4 ;  /* 0x000000ffff0a7224 */ /* 0x000fe400078e0004 */
[----:B------:R-:W-:-:S07]  /*07d0*/  IMAD.MOV.U32 R11, RZ, RZ, R5 ;  /* 0x000000ffff0b7224 */ /* 0x000fce00078e0005 */
.L_x_8:
[----:B------:R-:W-:Y:S05]  /*07e0*/  BSYNC.RECONVERGENT B1 ;  /* 0x0000000000017941 */ /* 0x000fea0003800200 */
.L_x_7:
[----:B------:R-:W-:-:S07]  /*07f0*/  VIADD R0, R0, 0x1 ;  /* 0x0000000100007836 */ /* 0x000fce0000000000 */
.L_x_6:
[----:B------:R-:W-:Y:S05]  /*0800*/  BSYNC.RECONVERGENT B0 ;  /* 0x0000000000007941 */ /* 0x000fea0003800200 */
.L_x_5:
[----:B------:R-:W0:Y:S01]  /*0810*/  LDCU.64 UR6, c[0x4][0x8] ;  /* 0x01000100ff0677ac */ /* 0x000e220008000a00 */
[----:B------:R-:W-:-:S05]  /*0820*/  IMAD.SHL.U32 R4, R0, 0x40, RZ ;  /* 0x0000004000047824 */ /* 0x000fca00078e00ff */
[----:B------:R-:W-:-:S04]  /*0830*/  LOP3.LUT R4, R4, 0x40, RZ, 0xc0, !PT ;  /* 0x0000004004047812 */ /* 0x000fc800078ec0ff */
[----:B0-----:R-:W-:-:S05]  /*0840*/  IADD3 R22, P0, PT, R4, UR6, RZ ;  /* 0x0000000604167c10 */ /* 0x001fca000ff1e0ff */
[----:B------:R-:W-:-:S05]  /*0850*/  IMAD.X R23, RZ, RZ, UR7, P0 ;  /* 0x00000007ff177e24 */ /* 0x000fca00080e06ff */
[----:B------:R-:W2:Y:S04]  /*0860*/  LDG.E.128.CONSTANT R4, desc[UR4][R22.64] ;  /* 0x0000000416047981 */ /* 0x000ea8000c1e9d00 */
[----:B------:R-:W3:Y:S04]  /*0870*/  LDG.E.128.CONSTANT R12, desc[UR4][R22.64+0x10] ;  /* 0x00001004160c7981 */ /* 0x000ee8000c1e9d00 */
[----:B------:R-:W4:Y:S01]  /*0880*/  LDG.E.128.CONSTANT R16, desc[UR4][R22.64+0x20] ;  /* 0x0000200416107981 */ /* 0x000f22000c1e9d00 */
[----:B------:R-:W-:Y:S01]  /*0890*/  LOP3.LUT R8, R0, 0x1, RZ, 0xc0, !PT ;  /* 0x0000000100087812 */ /* 0x000fe200078ec0ff */
[----:B------:R-:W-:Y:S01]  /*08a0*/  IMAD.MOV.U32 R24, RZ, RZ, 0x20fd8164 ;  /* 0x20fd8164ff187424 */ /* 0x000fe200078e00ff */
[----:B------:R-:W-:Y:S01]  /*08b0*/  DMUL R20, R10, R10 ;  /* 0x0000000a0a147228 */ /* 0x000fe20000000000 */
[----:B------:R-:W-:Y:S01]  /*08c0*/  BSSY.RECONVERGENT B0, `(.L_x_9) ;  /* 0x000002e000007945 */ /* 0x000fe20003800200 */
[----:B------:R-:W-:Y:S01]  /*08d0*/  ISETP.NE.U32.AND P0, PT, R8, 0x1, PT ;  /* 0x000000010800780c */ /* 0x000fe20003f05070 */
[----:B------:R-:W-:-:S03]  /*08e0*/  IMAD.MOV.U32 R8, RZ, RZ, 0x3da8ff83 ;  /* 0x3da8ff83ff087424 */ /* 0x000fc600078e00ff */
[----:B------:R-:W-:Y:S02]  /*08f0*/  FSEL R24, R24, -8.06006814911005101289e+34, !P0 ;  /* 0xf9785eba18187808 */ /* 0x000fe40004000000 */
[----:B------:R-:W-:-:S06]  /*0900*/  FSEL R25, -R8, 0.11223486810922622681, !P0 ;  /* 0x3de5db6508197808 */ /* 0x000fcc0004000100 */
[----:B--2---:R-:W-:-:S08]  /*0910*/  DFMA R4, R20, R24, R4 ;  /* 0x000000181404722b */ /* 0x004fd00000000004 */
[----:B------:R-:W-:-:S08]  /*0920*/  DFMA R4, R20, R4, R6 ;  /* 0x000000041404722b */ /* 0x000fd00000000006 */
[C---:B---3--:R-:W-:Y:S01]  /*0930*/  DFMA R4, R20.reuse, R4, R12 ;  /* 0x000000041404722b */ /* 0x048fe2000000000c */
[----:B------:R-:W0:Y:S07]  /*0940*/  LDC.64 R12, c[0x0][0x380] ;  /* 0x0000e000ff0c7b82 */ /* 0x000e2e0000000a00 */
[----:B------:R-:W-:-:S08]  /*0950*/  DFMA R4, R20, R4, R14 ;  /* 0x000000041404722b */ /* 0x000fd0000000000e */
[----:B----4-:R-:W-:-:S08]  /*0960*/  DFMA R4, R20, R4, R16 ;  /* 0x000000041404722b */ /* 0x010fd00000000010 */
[----:B------:R-:W-:-:S08]  /*0970*/  DFMA R4, R20, R4, R18 ;  /* 0x000000041404722b */ /* 0x000fd00000000012 */
[----:B------:R-:W-:Y:S02]  /*0980*/  DFMA R10, R4, R10, R10 ;  /* 0x0000000a040a722b */ /* 0x000fe4000000000a */
[----:B------:R-:W-:-:S10]  /*0990*/  DFMA R4, R20, R4, 1 ;  /* 0x3ff000001404742b */ /* 0x000fd40000000004 */
[----:B------:R-:W-:Y:S02]  /*09a0*/  FSEL R6, R4, R10, !P0 ;  /* 0x0000000a04067208 */ /* 0x000fe40004000000 */
[----:B------:R-:W-:Y:S02]  /*09b0*/  FSEL R7, R5, R11, !P0 ;  /* 0x0000000b05077208 */ /* 0x000fe40004000000 */
[----:B------:R-:W-:-:S04]  /*09c0*/  LOP3.LUT P0, RZ, R0, 0x2, RZ, 0xc0, !PT ;  /* 0x0000000200ff7812 */ /* 0x000fc8000780c0ff */
[----:B------:R-:W-:-:S10]  /*09d0*/  DADD R4, RZ, -R6 ;  /* 0x00000000ff047229 */ /* 0x000fd40000000806 */
[----:B------:R-:W-:Y:S02]  /*09e0*/  FSEL R10, R6, R4, !P0 ;  /* 0x00000004060a7208 */ /* 0x000fe40004000000 */
[----:B------:R-:W-:Y:S01]  /*09f0*/  FSEL R11, R7, R5, !P0 ;  /* 0x00000005070b7208 */ /* 0x000fe20004000000 */
[----:B0-----:R-:W-:Y:S01]  /*0a00*/  IMAD.WIDE.U32 R6, R9, 0x10, R12 ;  /* 0x0000001009067825 */ /* 0x001fe200078e000c */
[----:B------:R-:W-:-:S04]  /*0a10*/  DSETP.NEU.AND P0, PT, |R2|, +INF , PT ;  /* 0x7ff000000200742a */ /* 0x000fc80003f0d200 */
[----:B------:R0:W-:Y:S10]  /*0a20*/  STG.E.64 desc[UR4][R6.64], R10 ;  /* 0x0000000a06007986 */ /* 0x0001f4000c101b04 */
[----:B------:R-:W-:Y:S01]  /*0a30*/  @!P0 DMUL R4, RZ, R2 ;  /* 0x00000002ff048228 */ /* 0x000fe20000000000 */
[----:B------:R-:W-:Y:S01]  /*0a40*/  @!P0 IMAD.MOV.U32 R0, RZ, RZ, RZ ;  /* 0x000000ffff008224 */ /* 0x000fe200078e00ff */
[----:B------:R-:W-:Y:S09]  /*0a50*/  @!P0 BRA `(.L_x_10) ;  /* 0x0000000000508947 */ /* 0x000ff20003800000 */
[----:B------:R-:W-:Y:S01]  /*0a60*/  UMOV UR6, 0x6dc9c883 ;  /* 0x6dc9c88300067882 */ /* 0x000fe20000000000 */
[----:B------:R-:W-:Y:S01]  /*0a70*/  UMOV UR7, 0x3fe45f30 ;  /* 0x3fe45f3000077882 */ /* 0x000fe20000000000 */
[C---:B------:R-:W-:Y:S02]  /*0a80*/  DSETP.GE.AND P0, PT, |R2|.reuse, 2.14748364800000000000e+09, PT ;  /* 0x41e000000200742a */ /* 0x040fe40003f06200 */
[----:B------:R-:W-:Y:S01]  /*0a90*/  DMUL R8, R2, UR6 ;  /* 0x0000000602087c28 */ /* 0x000fe20008000000 */
[----:B------:R-:W-:Y:S01]  /*0aa0*/  UMOV UR6, 0x54442d18 ;  /* 0x54442d1800067882 */ /* 0x000fe20000000000 */
[----:B------:R-:W-:-:S04]  /*0ab0*/  UMOV UR7, 0x3ff921fb ;  /* 0x3ff921fb00077882 */ /* 0x000fc80000000000 */
[----:B------:R-:W1:Y:S08]  /*0ac0*/  F2I.F64 R0, R8 ;  /* 0x0000000800007311 */ /* 0x000e700000301100 */
[----:B-1----:R-:W0:Y:S02]  /*0ad0*/  I2F.F64 R4, R0 ;  /* 0x0000000000047312 */ /* 0x002e240000201c00 */
        /* <DEDUP_REMOVED lines=12> */
.L_x_10:
[----:B------:R-:W-:Y:S05]  /*0ba0*/  BSYNC.RECONVERGENT B0 ;  /* 0x0000000000007941 */ /* 0x000fea0003800200 */
.L_x_9:
[----:B------:R-:W1:Y:S01]  /*0bb0*/  LDCU.64 UR6, c[0x4][0x8] ;  /* 0x01000100ff0677ac */ /* 0x000e620008000a00 */
[----:B------:R-:W-:-:S05]  /*0bc0*/  IMAD.SHL.U32 R2, R0, 0x40, RZ ;  /* 0x0000004000027824 */ /* 0x000fca00078e00ff */
[----:B------:R-:W-:-:S04]  /*0bd0*/  LOP3.LUT R2, R2, 0x40, RZ, 0xc0, !PT ;  /* 0x0000004002027812 */ /* 0x000fc800078ec0ff */
[----:B-1----:R-:W-:-:S05]  /*0be0*/  IADD3 R20, P0, PT, R2, UR6, RZ ;  /* 0x0000000602147c10 */ /* 0x002fca000ff1e0ff */
[----:B------:R-:W-:-:S05]  /*0bf0*/  IMAD.X R21, RZ, RZ, UR7, P0 ;  /* 0x00000007ff157e24 */ /* 0x000fca00080e06ff */
[----:B------:R-:W2:Y:S04]  /*0c00*/  LDG.E.128.CONSTANT R16, desc[UR4][R20.64] ;  /* 0x0000000414107981 */ /* 0x000ea8000c1e9d00 */
[----:B------:R-:W3:Y:S04]  /*0c10*/  LDG.E.128.CONSTANT R12, desc[UR4][R20.64+0x10] ;  /* 0x00001004140c7981 */ /* 0x000ee8000c1e9d00 */
[----:B0-----:R-:W4:Y:S01]  /*0c20*/  LDG.E.128.CONSTANT R8, desc[UR4][R20.64+0x20] ;  /* 0x0000200414087981 */ /* 0x001f22000c1e9d00 */
[----:B------:R-:W-:Y:S01]  /*0c30*/  LOP3.LUT R2, R0, 0x1, RZ, 0xc0, !PT ;  /* 0x0000000100027812 */ /* 0x000fe200078ec0ff */
[----:B------:R-:W-:-:S02]  /*0c40*/  IMAD.MOV.U32 R22, RZ, RZ, 0x20fd8164 ;  /* 0x20fd8164ff167424 */ /* 0x000fc400078e00ff */
[----:B------:R-:W-:Y:S01]  /*0c50*/  IMAD.MOV.U32 R23, RZ, RZ, 0x3da8ff83 ;  /* 0x3da8ff83ff177424 */ /* 0x000fe200078e00ff */
[----:B------:R-:W-:Y:S01]  /*0c60*/  ISETP.NE.U32.AND P0, PT, R2, 0x1, PT ;  /* 0x000000010200780c */ /* 0x000fe20003f05070 */
[----:B------:R-:W-:-:S03]  /*0c70*/  DMUL R2, R4, R4 ;  /* 0x0000000404027228 */ /* 0x000fc60000000000 */
[----:B------:R-:W-:Y:S02]  /*0c80*/  FSEL R22, R22, -8.06006814911005101289e+34, !P0 ;  /* 0xf9785eba16167808 */ /* 0x000fe40004000000 */
[----:B------:R-:W-:-:S06]  /*0c90*/  FSEL R23, -R23, 0.11223486810922622681, !P0 ;  /* 0x3de5db6517177808 */ /* 0x000fcc0004000100 */
[----:B--2---:R-:W-:-:S08]  /*0ca0*/  DFMA R16, R2, R22, R16 ;  /* 0x000000160210722b */ /* 0x004fd00000000010 */
[----:B------:R-:W-:-:S08]  /*0cb0*/  DFMA R16, R2, R16, R18 ;  /* 0x000000100210722b */ /* 0x000fd00000000012 */
[----:B---3--:R-:W-:-:S08]  /*0cc0*/  DFMA R12, R2, R16, R12 ;  /* 0x00000010020c722b */ /* 0x008fd0000000000c */
        /* <DEDUP_REMOVED lines=10> */
[----:B------:R-:W-:-:S06]  /*0d70*/  FSEL R3, R5, R3, !P0 ;  /* 0x0000000305037208 */ /* 0x000fcc0004000000 */
[----:B------:R-:W-:-:S07]  /*0d80*/  DADD R2, -RZ, -R2 ;  /* 0x00000000ff027229 */ /* 0x000fce0000000902 */
[----:B------:R-:W-:Y:S01]  /*0d90*/  STG.E.64 desc[UR4][R6.64+0x8], R2 ;  /* 0x0000080206007986 */ /* 0x000fe2000c101b04 */
[----:B------:R-:W-:Y:S05]  /*0da0*/  EXIT ;  /* 0x000000000000794d */ /* 0x000fea0003800000 */
        .weak           $__internal_0_$__cuda_sm20_div_rn_f64_full
        .type           $__internal_0_$__cuda_sm20_div_rn_f64_full,@function
        .size           $__internal_0_$__cuda_sm20_div_rn_f64_full,($_Z5setkfP7double2iiiii$__internal_trig_reduction_slowpathd - $__internal_0_$__cuda_sm20_div_rn_f64_full)
$__internal_0_$__cuda_sm20_div_rn_f64_full:
[C---:B------:R-:W-:Y:S01]  /*0db0*/  FSETP.GEU.AND P0, PT, |R17|.reuse, 1.469367938527859385e-39, PT ;  /* 0x001000001100780b */ /* 0x040fe20003f0e200 */
[----:B------:R-:W-:Y:S01]  /*0dc0*/  IMAD.MOV.U32 R18, RZ, RZ, 0x1 ;  /* 0x00000001ff127424 */ /* 0x000fe200078e00ff */
[C---:B------:R-:W-:Y:S01]  /*0dd0*/  LOP3.LUT R14, R17.reuse, 0x800fffff, RZ, 0xc0, !PT ;  /* 0x800fffff110e7812 */ /* 0x040fe200078ec0ff */
[----:B------:R-:W-:Y:S01]  /*0de0*/  IMAD.MOV.U32 R23, RZ, RZ, 0x1ca00000 ;  /* 0x1ca00000ff177424 */ /* 0x000fe200078e00ff */
[----:B------:R-:W-:Y:S02]  /*0df0*/  LOP3.LUT R25, R17, 0x7ff00000, RZ, 0xc0, !PT ;  /* 0x7ff0000011197812 */ /* 0x000fe400078ec0ff */
[----:B------:R-:W-:Y:S01]  /*0e00*/  LOP3.LUT R15, R14, 0x3ff00000, RZ, 0xfc, !PT ;  /* 0x3ff000000e0f7812 */ /* 0x000fe200078efcff */
[----:B------:R-:W-:Y:S01]  /*0e10*/  IMAD.MOV.U32 R14, RZ, RZ, R16 ;  /* 0x000000ffff0e7224 */ /* 0x000fe200078e0010 */
[----:B------:R-:W-:-:S04]  /*0e20*/  LOP3.LUT R22, R11, 0x7ff00000, RZ, 0xc0, !PT ;  /* 0x7ff000000b167812 */ /* 0x000fc800078ec0ff */
[----:B------:R-:W-:Y:S01]  /*0e30*/  ISETP.GE.U32.AND P1, PT, R22, R25, PT ;  /* 0x000000191600720c */ /* 0x000fe20003f26070 */
[----:B------:R-:W-:Y:S01]  /*0e40*/  @!P0 DMUL R14, R16, 8.98846567431157953865e+307 ;  /* 0x7fe00000100e8828 */ /* 0x000fe20000000000 */
[----:B------:R-:W-:-:S05]  /*0e50*/  IMAD.MOV.U32 R24, RZ, RZ, R22 ;  /* 0x000000ffff187224 */ /* 0x000fca00078e0016 */
[----:B------:R-:W0:Y:S02]  /*0e60*/  MUFU.RCP64H R19, R15 ;  /* 0x0000000f00137308 */ /* 0x000e240000001800 */
[----:B0-----:R-:W-:-:S08]  /*0e70*/  DFMA R20, R18, -R14, 1 ;  /* 0x3ff000001214742b */ /* 0x001fd0000000080e */
[----:B------:R-:W-:-:S08]  /*0e80*/  DFMA R20, R20, R20, R20 ;  /* 0x000000141414722b */ /* 0x000fd00000000014 */
[----:B------:R-:W-:Y:S01]  /*0e90*/  DFMA R20, R18, R20, R18 ;  /* 0x000000141214722b */ /* 0x000fe20000000012 */
[----:B------:R-:W-:Y:S01]  /*0ea0*/  SEL R19, R23, 0x63400000, !P1 ;  /* 0x6340000017137807 */ /* 0x000fe20004800000 */
[----:B------:R-:W-:Y:S01]  /*0eb0*/  IMAD.MOV.U32 R18, RZ, RZ, R10 ;  /* 0x000000ffff127224 */ /* 0x000fe200078e000a */
[----:B------:R-:W-:Y:S02]  /*0ec0*/  FSETP.GEU.AND P1, PT, |R11|, 1.469367938527859385e-39, PT ;  /* 0x001000000b00780b */ /* 0x000fe40003f2e200 */
[----:B------:R-:W-:-:S03]  /*0ed0*/  LOP3.LUT R19, R19, 0x800fffff, R11, 0xf8, !PT ;  /* 0x800fffff13137812 */ /* 0x000fc600078ef80b */
[----:B------:R-:W-:-:S08]  /*0ee0*/  DFMA R30, R20, -R14, 1 ;  /* 0x3ff00000141e742b */ /* 0x000fd0000000080e */
[----:B------:R-:W-:Y:S01]  /*0ef0*/  DFMA R30, R20, R30, R20 ;  /* 0x0000001e141e722b */ /* 0x000fe20000000014 */
[----:B------:R-:W-:Y:S10]  /*0f00*/  @P1 BRA `(.L_x_11) ;  /* 0x0000000000201947 */ /* 0x000ff40003800000 */
[----:B------:R-:W-:Y:S01]  /*0f10*/  LOP3.LUT R21, R17, 0x7ff00000, RZ, 0xc0, !PT ;  /* 0x7ff0000011157812 */ /* 0x000fe200078ec0ff */
[----:B------:R-:W-:-:S03]  /*0f20*/  IMAD.MOV.U32 R20, RZ, RZ, RZ ;  /* 0x000000ffff147224 */ /* 0x000fc600078e00ff */
[----:B------:R-:W-:-:S04]  /*0f30*/  ISETP.GE.U32.AND P1, PT, R22, R21, PT ;  /* 0x000000151600720c */ /* 0x000fc80003f26070 */
[----:B------:R-:W-:-:S04]  /*0f40*/  SEL R21, R23, 0x63400000, !P1 ;  /* 0x6340000017157807 */ /* 0x000fc80004800000 */
[----:B------:R-:W-:-:S04]  /*0f50*/  LOP3.LUT R21, R21, 0x80000000, R11, 0xf8, !PT ;  /* 0x8000000015157812 */ /* 0x000fc800078ef80b */
[----:B------:R-:W-:-:S06]  /*0f60*/  LOP3.LUT R21, R21, 0x100000, RZ, 0xfc, !PT ;  /* 0x0010000015157812 */ /* 0x000fcc00078efcff */
[----:B------:R-:W-:-:S10]  /*0f70*/  DFMA R18, R18, 2, -R20 ;  /* 0x400000001212782b */ /* 0x000fd40000000814 */
[----:B------:R-:W-:-:S07]  /*0f80*/  LOP3.LUT R24, R19, 0x7ff00000, RZ, 0xc0, !PT ;  /* 0x7ff0000013187812 */ /* 0x000fce00078ec0ff */
.L_x_11:
[----:B------:R-:W-:Y:S01]  /*0f90*/  DMUL R26, R30, R18 ;  /* 0x000000121e1a7228 */ /* 0x000fe20000000000 */
[----:B------:R-:W-:-:S07]  /*0fa0*/  @!P0 LOP3.LUT R25, R15, 0x7ff00000, RZ, 0xc0, !PT ;  /* 0x7ff000000f198812 */ /* 0x000fce00078ec0ff */
[----:B------:R-:W-:-:S08]  /*0fb0*/  DFMA R20, R26, -R14, R18 ;  /* 0x8000000e1a14722b */ /* 0x000fd00000000012 */
[----:B------:R-:W-:Y:S01]  /*0fc0*/  DFMA R20, R30, R20, R26 ;  /* 0x000000141e14722b */ /* 0x000fe2000000001a */
[----:B------:R-:W-:-:S05]  /*0fd0*/  VIADD R26, R24, 0xffffffff ;  /* 0xffffffff181a7836 */ /* 0x000fca0000000000 */
[----:B------:R-:W-:Y:S01]  /*0fe0*/  ISETP.GT.U32.AND P0, PT, R26, 0x7feffffe, PT ;  /* 0x7feffffe1a00780c */ /* 0x000fe20003f04070 */
[----:B------:R-:W-:-:S05]  /*0ff0*/  VIADD R26, R25, 0xffffffff ;  /* 0xffffffff191a7836 */ /* 0x000fca0000000000 */
[----:B------:R-:W-:-:S13]  /*1000*/  ISETP.GT.U32.OR P0, PT, R26, 0x7feffffe, P0 ;  /* 0x7feffffe1a00780c */ /* 0x000fda0000704470 */
[----:B------:R-:W-:Y:S05]  /*1010*/  @P0 BRA `(.L_x_12) ;  /* 0x00000000006c0947 */ /* 0x000fea0003800000 */
[----:B------:R-:W-:-:S04]  /*1020*/  LOP3.LUT R25, R17, 0x7ff00000, RZ, 0xc0, !PT ;  /* 0x7ff0000011197812 */ /* 0x000fc800078ec0ff */
[CC--:B------:R-:W-:Y:S02]  /*1030*/  VIADDMNMX R24, R22.reuse, -R25.reuse, 0xb9600000, !PT ;  /* 0xb960000016187446 */ /* 0x0c0fe40007800919 */
[----:B------:R-:W-:Y:S02]  /*1040*/  ISETP.GE.U32.AND P0, PT, R22, R25, PT ;  /* 0x000000191600720c */ /* 0x000fe40003f06070 */
[----:B------:R-:W-:Y:S02]  /*1050*/  VIMNMX R24, PT, PT, R24, 0x46a00000, PT ;  /* 0x46a0000018187848 */ /* 0x000fe40003fe0100 */
[----:B------:R-:W-:-:S05]  /*1060*/  SEL R23, R23, 0x63400000, !P0 ;  /* 0x6340000017177807 */ /* 0x000fca0004000000 */
[----:B------:R-:W-:Y:S02]  /*1070*/  IMAD.IADD R26, R24, 0x1, -R23 ;  /* 0x00000001181a7824 */ /* 0x000fe400078e0a17 */
[----:B------:R-:W-:Y:S02]  /*1080*/  IMAD.MOV.U32 R24, RZ, RZ, RZ ;  /* 0x000000ffff187224 */ /* 0x000fe400078e00ff */
[----:B------:R-:W-:-:S06]  /*1090*/  VIADD R25, R26, 0x7fe00000 ;  /* 0x7fe000001a197836 */ /* 0x000fcc0000000000 */
[----:B------:R-:W-:-:S10]  /*10a0*/  DMUL R22, R20, R24 ;  /* 0x0000001814167228 */ /* 0x000fd40000000000 */
[----:B------:R-:W-:-:S13]  /*10b0*/  FSETP.GTU.AND P0, PT, |R23|, 1.469367938527859385e-39, PT ;  /* 0x001000001700780b */ /* 0x000fda0003f0c200 */
[----:B------:R-:W-:Y:S05]  /*10c0*/  @P0 BRA `(.L_x_13) ;  /* 0x0000000000940947 */ /* 0x000fea0003800000 */
[----:B------:R-:W-:Y:S01]  /*10d0*/  DFMA R14, R20, -R14, R18 ;  /* 0x8000000e140e722b */ /* 0x000fe20000000012 */
[----:B------:R-:W-:-:S09]  /*10e0*/  IMAD.MOV.U32 R24, RZ, RZ, RZ ;  /* 0x000000ffff187224 */ /* 0x000fd200078e00ff */
[C---:B------:R-:W-:Y:S02]  /*10f0*/  FSETP.NEU.AND P0, PT, R15.reuse, RZ, PT ;  /* 0x000000ff0f00720b */ /* 0x040fe40003f0d000 */
[----:B------:R-:W-:-:S04]  /*1100*/  LOP3.LUT R17, R15, 0x80000000, R17, 0x48, !PT ;  /* 0x800000000f117812 */ /* 0x000fc800078e4811 */
[----:B------:R-:W-:-:S07]  /*1110*/  LOP3.LUT R25, R17, R25, RZ, 0xfc, !PT ;  /* 0x0000001911197212 */ /* 0x000fce00078efcff */
[----:B------:R-:W-:Y:S05]  /*1120*/  @!P0 BRA `(.L_x_13) ;  /* 0x00000000007c8947 */ /* 0x000fea0003800000 */
[----:B------:R-:W-:Y:S02]  /*1130*/  IMAD.MOV R15, RZ, RZ, -R26 ;  /* 0x000000ffff0f7224 */ /* 0x000fe400078e0a1a */
[----:B------:R-:W-:-:S06]  /*1140*/  IMAD.MOV.U32 R14, RZ, RZ, RZ ;  /* 0x000000ffff0e7224 */ /* 0x000fcc00078e00ff */
[----:B------:R-:W-:Y:S02]  /*1150*/  DFMA R14, R22, -R14, R20 ;  /* 0x8000000e160e722b */ /* 0x000fe40000000014 */
[----:B------:R-:W-:-:S04]  /*1160*/  DMUL.RP R20, R20, R24 ;  /* 0x0000001814147228 */ /* 0x000fc80000008000 */
[----:B------:R-:W-:-:S04]  /*1170*/  IADD3 R14, PT, PT, -R26, -0x43300000, RZ ;  /* 0xbcd000001a0e7810 */ /* 0x000fc80007ffe1ff */
[----:B------:R-:W-:Y:S02]  /*1180*/  FSETP.NEU.AND P0, PT, |R15|, R14, PT ;  /* 0x0000000e0f00720b */ /* 0x000fe40003f0d200 */
[----:B------:R-:W-:Y:S02]  /*1190*/  LOP3.LUT R17, R21, R17, RZ, 0x3c, !PT ;  /* 0x0000001115117212 */ /* 0x000fe400078e3cff */
[----:B------:R-:W-:Y:S02]  /*11a0*/  FSEL R22, R20, R22, !P0 ;  /* 0x0000001614167208 */ /* 0x000fe40004000000 */
[----:B------:R-:W-:Y:S01]  /*11b0*/  FSEL R23, R17, R23, !P0 ;  /* 0x0000001711177208 */ /* 0x000fe20004000000 */
[----:B------:R-:W-:Y:S06]  /*11c0*/  BRA `(.L_x_13) ;  /* 0x0000000000547947 */ /* 0x000fec0003800000 */
.L_x_12:
[----:B------:R-:W-:-:S14]  /*11d0*/  DSETP.NAN.AND P0, PT, R10, R10, PT ;  /* 0x0000000a0a00722a */ /* 0x000fdc0003f08000 */
[----:B------:R-:W-:Y:S05]  /*11e0*/  @P0 BRA `(.L_x_14) ;  /* 0x0000000000440947 */ /* 0x000fea0003800000 */
[----:B------:R-:W-:-:S14]  /*11f0*/  DSETP.NAN.AND P0, PT, R16, R16, PT ;  /* 0x000000101000722a */ /* 0x000fdc0003f08000 */
[----:B------:R-:W-:Y:S05]  /*1200*/  @P0 BRA `(.L_x_15) ;  /* 0x0000000000300947 */ /* 0x000fea0003800000 */
[----:B------:R-:W-:Y:S01]  /*1210*/  ISETP.NE.AND P0, PT, R24, R25, PT ;  /* 0x000000191800720c */ /* 0x000fe20003f05270 */
[----:B------:R-:W-:Y:S02]  /*1220*/  IMAD.MOV.U32 R22, RZ, RZ, 0x0 ;  /* 0x00000000ff167424 */ /* 0x000fe400078e00ff */
[----:B------:R-:W-:-:S10]  /*1230*/  IMAD.MOV.U32 R23, RZ, RZ, -0x80000 ;  /* 0xfff80000ff177424 */ /* 0x000fd400078e00ff */
[----:B------:R-:W-:Y:S05]  /*1240*/  @!P0 BRA `(.L_x_13) ;  /* 0x0000000000348947 */ /* 0x000fea0003800000 */
[----:B------:R-:W-:Y:S02]  /*1250*/  ISETP.NE.AND P0, PT, R24, 0x7ff00000, PT ;  /* 0x7ff000001800780c */ /* 0x000fe40003f05270 */
[----:B------:R-:W-:Y:S02]  /*1260*/  LOP3.LUT R23, R11, 0x80000000, R17, 0x48, !PT ;  /* 0x800000000b177812 */ /* 0x000fe400078e4811 */
[----:B------:R-:W-:-:S13]  /*1270*/  ISETP.EQ.OR P0, PT, R25, RZ, !P0 ;  /* 0x000000ff1900720c */ /* 0x000fda0004702670 */
[----:B------:R-:W-:Y:S01]  /*1280*/  @P0 LOP3.LUT R14, R23, 0x7ff00000, RZ, 0xfc, !PT ;  /* 0x7ff00000170e0812 */ /* 0x000fe200078efcff */
[----:B------:R-:W-:Y:S02]  /*1290*/  @!P0 IMAD.MOV.U32 R22, RZ, RZ, RZ ;  /* 0x000000ffff168224 */ /* 0x000fe400078e00ff */
[----:B------:R-:W-:Y:S02]  /*12a0*/  @P0 IMAD.MOV.U32 R22, RZ, RZ, RZ ;  /* 0x000000ffff160224 */ /* 0x000fe400078e00ff */
[----:B------:R-:W-:Y:S01]  /*12b0*/  @P0 IMAD.MOV.U32 R23, RZ, RZ, R14 ;  /* 0x000000ffff170224 */ /* 0x000fe200078e000e */
[----:B------:R-:W-:Y:S06]  /*12c0*/  BRA `(.L_x_13) ;  /* 0x0000000000147947 */ /* 0x000fec0003800000 */
.L_x_15:
[----:B------:R-:W-:Y:S01]  /*12d0*/  LOP3.LUT R23, R17, 0x80000, RZ, 0xfc, !PT ;  /* 0x0008000011177812 */ /* 0x000fe200078efcff */
[----:B------:R-:W-:Y:S01]  /*12e0*/  IMAD.MOV.U32 R22, RZ, RZ, R16 ;  /* 0x000000ffff167224 */ /* 0x000fe200078e0010 */
[----:B------:R-:W-:Y:S06]  /*12f0*/  BRA `(.L_x_13) ;  /* 0x0000000000087947 */ /* 0x000fec0003800000 */
.L_x_14:
[----:B------:R-:W-:Y:S01]  /*1300*/  LOP3.LUT R23, R11, 0x80000, RZ, 0xfc, !PT ;  /* 0x000800000b177812 */ /* 0x000fe200078efcff */
[----:B------:R-:W-:-:S07]  /*1310*/  IMAD.MOV.U32 R22, RZ, RZ, R10 ;  /* 0x000000ffff167224 */ /* 0x000fce00078e000a */
.L_x_13:
[----:B------:R-:W-:Y:S02]  /*1320*/  IMAD.MOV.U32 R14, RZ, RZ, R0 ;  /* 0x000000ffff0e7224 */ /* 0x000fe400078e0000 */
[----:B------:R-:W-:-:S04]  /*1330*/  IMAD.MOV.U32 R15, RZ, RZ, 0x0 ;  /* 0x00000000ff0f7424 */ /* 0x000fc800078e00ff */
[----:B------:R-:W-:Y:S05]  /*1340*/  RET.REL.NODEC R14 `(_Z5setkfP7double2iiiii) ;  /* 0xffffffec0e2c7950 */ /* 0x000fea0003c3ffff */
        .type           $_Z5setkfP7double2iiiii$__internal_trig_reduction_slowpathd,@function
        .size           $_Z5setkfP7double2iiiii$__internal_trig_reduction_slowpathd,(.L_x_33 - $_Z5setkfP7double2iiiii$__internal_trig_reduction_slowpathd)
$_Z5setkfP7double2iiiii$__internal_trig_reduction_slowpathd:
[----:B------:R-:W-:Y:S01]  /*1350*/  SHF.R.U32.HI R8, RZ, 0x14, R14 ;  /* 0x00000014ff087819 */ /* 0x000fe2000001160e */
[----:B------:R-:W-:Y:S02]  /*1360*/  IMAD.MOV.U32 R17, RZ, RZ, R0 ;  /* 0x000000ffff117224 */ /* 0x000fe400078e0000 */
[----:B------:R-:W-:Y:S01]  /*1370*/  IMAD.MOV.U32 R4, RZ, RZ, RZ ;  /* 0x000000ffff047224 */ /* 0x000fe200078e00ff */
[----:B------:R-:W-:-:S04]  /*1380*/  LOP3.LUT R5, R8, 0x7ff, RZ, 0xc0, !PT ;  /* 0x000007ff08057812 */ /* 0x000fc800078ec0ff */
[----:B------:R-:W-:-:S13]  /*1390*/  ISETP.NE.AND P0, PT, R5, 0x7ff, PT ;  /* 0x000007ff0500780c */ /* 0x000fda0003f05270 */
[----:B------:R-:W-:Y:S05]  /*13a0*/  @!P0 BRA `(.L_x_16) ;  /* 0x0000000800488947 */ /* 0x000fea0003800000 */
[----:B------:R-:W-:Y:S01]  /*13b0*/  VIADD R0, R5, 0xfffffc00 ;  /* 0xfffffc0005007836 */ /* 0x000fe20000000000 */
[----:B------:R-:W-:Y:S01]  /*13c0*/  BSSY.RECONVERGENT B2, `(.L_x_17) ;  /* 0x000002f000027945 */ /* 0x000fe20003800200 */
[----:B------:R-:W-:-:S03]  /*13d0*/  CS2R R12, SRZ ;  /* 0x00000000000c7805 */ /* 0x000fc6000001ff00 */
[----:B------:R-:W-:Y:S02]  /*13e0*/  SHF.R.U32.HI R19, RZ, 0x6, R0 ;  /* 0x00000006ff137819 */ /* 0x000fe40000011600 */
[----:B------:R-:W-:Y:S02]  /*13f0*/  ISETP.GE.U32.AND P0, PT, R0, 0x80, PT ;  /* 0x000000800000780c */ /* 0x000fe40003f06070 */
[C---:B------:R-:W-:Y:S02]  /*1400*/  IADD3 R0, PT, PT, -R19.reuse, 0x13, RZ ;  /* 0x0000001313007810 */ /* 0x040fe40007ffe1ff */
[----:B------:R-:W-:Y:S02]  /*1410*/  IADD3 R15, PT, PT, -R19, 0xf, RZ ;  /* 0x0000000f130f7810 */ /* 0x000fe40007ffe1ff */
[----:B------:R-:W-:-:S04]  /*1420*/  SEL R0, R0, 0x12, P0 ;  /* 0x0000001200007807 */ /* 0x000fc80000000000 */
[----:B------:R-:W-:-:S13]  /*1430*/  ISETP.GE.AND P0, PT, R15, R0, PT ;  /* 0x000000000f00720c */ /* 0x000fda0003f06270 */
[----:B------:R-:W-:Y:S05]  /*1440*/  @P0 BRA `(.L_x_18) ;  /* 0x0000000000980947 */ /* 0x000fea0003800000 */
[----:B------:R-:W0:Y:S01]  /*1450*/  LDC.64 R4, c[0x0][0x358] ;  /* 0x0000d600ff047b82 */ /* 0x000e220000000a00 */
[C---:B------:R-:W-:Y:S01]  /*1460*/  SHF.L.U64.HI R21, R17.reuse, 0xb, R14 ;  /* 0x0000000b11157819 */ /* 0x040fe2000001020e */
[----:B------:R-:W-:Y:S01]  /*1470*/  BSSY.RECONVERGENT B3, `(.L_x_19) ;  /* 0x0000022000037945 */ /* 0x000fe20003800200 */
[----:B------:R-:W-:Y:S01]  /*1480*/  IMAD.SHL.U32 R17, R17, 0x800, RZ ;  /* 0x0000080011117824 */ /* 0x000fe200078e00ff */
[----:B------:R-:W-:Y:S01]  /*1490*/  IADD3 R18, PT, PT, RZ, -R19, -R0 ;  /* 0x80000013ff127210 */ /* 0x000fe20007ffe800 */
[----:B------:R-:W-:Y:S01]  /*14a0*/  IMAD.MOV.U32 R20, RZ, RZ, RZ ;  /* 0x000000ffff147224 */ /* 0x000fe200078e00ff */
[----:B------:R-:W-:Y:S02]  /*14b0*/  CS2R R12, SRZ ;  /* 0x00000000000c7805 */ /* 0x000fe4000001ff00 */
[----:B------:R-:W-:-:S07]  /*14c0*/  LOP3.LUT R21, R21, 0x80000000, RZ, 0xfc, !PT ;  /* 0x8000000015157812 */ /* 0x000fce00078efcff */
.L_x_20:
[----:B------:R-:W1:Y:S01]  /*14d0*/  LDC.64 R10, c[0x4][RZ] ;  /* 0x01000000ff0a7b82 */ /* 0x000e620000000a00 */
[----:B0-----:R-:W-:Y:S02]  /*14e0*/  R2UR UR6, R4 ;  /* 0x00000000040672ca */ /* 0x001fe400000e0000 */
[----:B------:R-:W-:Y:S01]  /*14f0*/  R2UR UR7, R5 ;  /* 0x00000000050772ca */ /* 0x000fe200000e0000 */
[----:B-1----:R-:W-:-:S12]  /*1500*/  IMAD.WIDE R10, R15, 0x8, R10 ;  /* 0x000000080f0a7825 */ /* 0x002fd800078e020a */
[----:B------:R-:W2:Y:S01]  /*1510*/  LDG.E.64.CONSTANT R10, desc[UR6][R10.64] ;  /* 0x000000060a0a7981 */ /* 0x000ea2000c1e9b00 */
[----:B------:R-:W-:Y:S02]  /*1520*/  VIADD R18, R18, 0x1 ;  /* 0x0000000112127836 */ /* 0x000fe40000000000 */
[----:B------:R-:W-:Y:S02]  /*1530*/  VIADD R15, R15, 0x1 ;  /* 0x000000010f0f7836 */ /* 0x000fe40000000000 */
[----:B--2---:R-:W-:-:S04]  /*1540*/  IMAD.WIDE.U32 R12, P2, R10, R17, R12 ;  /* 0x000000110a0c7225 */ /* 0x004fc8000784000c */
[----:B------:R-:W-:Y:S02]  /*1550*/  IMAD R23, R10, R21, RZ ;  /* 0x000000150a177224 */ /* 0x000fe400078e02ff */
[CC--:B------:R-:W-:Y:S02]  /*1560*/  IMAD R22, R11.reuse, R17.reuse, RZ ;  /* 0x000000110b167224 */ /* 0x0c0fe400078e02ff */
[----:B------:R-:W-:Y:S01]  /*1570*/  IMAD.HI.U32 R25, R11, R17, RZ ;  /* 0x000000110b197227 */ /* 0x000fe200078e00ff */
[----:B------:R-:W-:-:S03]  /*1580*/  IADD3 R13, P0, PT, R23, R13, RZ ;  /* 0x0000000d170d7210 */ /* 0x000fc60007f1e0ff */
[----:B------:R-:W-:Y:S01]  /*1590*/  IMAD R23, R20, 0x8, R1 ;  /* 0x0000000814177824 */ /* 0x000fe200078e0201 */
[----:B------:R-:W-:Y:S01]  /*15a0*/  IADD3 R13, P1, PT, R22, R13, RZ ;  /* 0x0000000d160d7210 */ /* 0x000fe20007f3e0ff */
[----:B------:R-:W-:-:S04]  /*15b0*/  IMAD.HI.U32 R22, R10, R21, RZ ;  /* 0x000000150a167227 */ /* 0x000fc800078e00ff */
[----:B------:R-:W-:Y:S01]  /*15c0*/  IMAD.X R10, RZ, RZ, R22, P2 ;  /* 0x000000ffff0a7224 */ /* 0x000fe200010e0616 */
[----:B------:R0:W-:Y:S01]  /*15d0*/  STL.64 [R23], R12 ;  /* 0x0000000c17007387 */ /* 0x0001e20000100a00 */
[----:B------:R-:W-:-:S03]  /*15e0*/  IMAD.HI.U32 R22, R11, R21, RZ ;  /* 0x000000150b167227 */ /* 0x000fc600078e00ff */
[----:B------:R-:W-:Y:S01]  /*15f0*/  IADD3.X R10, P0, PT, R25, R10, RZ, P0, !PT ;  /* 0x0000000a190a7210 */ /* 0x000fe2000071e4ff */
[----:B------:R-:W-:Y:S02]  /*1600*/  IMAD R11, R11, R21, RZ ;  /* 0x000000150b0b7224 */ /* 0x000fe400078e02ff */
[----:B------:R-:W-:-:S03]  /*1610*/  VIADD R20, R20, 0x1 ;  /* 0x0000000114147836 */ /* 0x000fc60000000000 */
[----:B------:R-:W-:Y:S01]  /*1620*/  IADD3.X R11, P1, PT, R11, R10, RZ, P1, !PT ;  /* 0x0000000a0b0b7210 */ /* 0x000fe20000f3e4ff */
[----:B------:R-:W-:Y:S01]  /*1630*/  IMAD.X R10, RZ, RZ, R22, P0 ;  /* 0x000000ffff0a7224 */ /* 0x000fe200000e0616 */
[----:B------:R-:W-:-:S03]  /*1640*/  ISETP.NE.AND P0, PT, R18, -0xf, PT ;  /* 0xfffffff11200780c */ /* 0x000fc60003f05270 */
[----:B------:R-:W-:Y:S02]  /*1650*/  IMAD.X R10, RZ, RZ, R10, P1 ;  /* 0x000000ffff0a7224 */ /* 0x000fe400008e060a */
[----:B0-----:R-:W-:Y:S02]  /*1660*/  IMAD.MOV.U32 R12, RZ, RZ, R11 ;  /* 0x000000ffff0c7224 */ /* 0x001fe400078e000b */
[----:B------:R-:W-:-:S06]  /*1670*/  IMAD.MOV.U32 R13, RZ, RZ, R10 ;  /* 0x000000ffff0d7224 */ /* 0x000fcc00078e000a */
[----:B------:R-:W-:Y:S05]  /*1680*/  @P0 BRA `(.L_x_20) ;  /* 0xfffffffc00900947 */ /* 0x000fea000383ffff */
[----:B------:R-:W-:Y:S05]  /*1690*/  BSYNC.RECONVERGENT B3 ;  /* 0x0000000000037941 */ /* 0x000fea0003800200 */
.L_x_19:
[----:B------:R-:W-:-:S07]  /*16a0*/  IMAD.MOV.U32 R15, RZ, RZ, R0 ;  /* 0x000000ffff0f7224 */ /* 0x000fce00078e0000 */
.L_x_18:
[----:B------:R-:W-:Y:S05]  /*16b0*/  BSYNC.RECONVERGENT B2 ;  /* 0x0000000000027941 */ /* 0x000fea0003800200 */
.L_x_17:
[----:B------:R-:W-:Y:S01]  /*16c0*/  LOP3.LUT P0, R27, R8, 0x3f, RZ, 0xc0, !PT ;  /* 0x0000003f081b7812 */ /* 0x000fe2000780c0ff */
[----:B------:R-:W-:-:S04]  /*16d0*/  IMAD.IADD R0, R19, 0x1, R15 ;  /* 0x0000000113007824 */ /* 0x000fc800078e020f */
[----:B------:R-:W-:-:S05]  /*16e0*/  IMAD.U32 R29, R0, 0x8, R1 ;  /* 0x00000008001d7824 */ /* 0x000fca00078e0001 */
[----:B------:R0:W-:Y:S04]  /*16f0*/  STL.64 [R29+-0x78], R12 ;  /* 0xffff880c1d007387 */ /* 0x0001e80000100a00 */
[----:B------:R-:W2:Y:S04]  /*1700*/  @P0 LDL.64 R18, [R1+0x8] ;  /* 0x0000080001120983 */ /* 0x000ea80000100a00 */
[----:B------:R-:W3:Y:S04]  /*1710*/  LDL.64 R10, [R1+0x10] ;  /* 0x00001000010a7983 */ /* 0x000ee80000100a00 */
[----:B------:R-:W4:Y:S01]  /*1720*/  LDL.64 R4, [R1+0x18] ;  /* 0x0000180001047983 */ /* 0x000f220000100a00 */
[----:B------:R-:W-:Y:S01]  /*1730*/  @P0 LOP3.LUT R0, R27, 0x3f, RZ, 0x3c, !PT ;  /* 0x0000003f1b000812 */ /* 0x000fe200078e3cff */
[----:B------:R-:W-:Y:S01]  /*1740*/  BSSY.RECONVERGENT B2, `(.L_x_21) ;  /* 0x0000034000027945 */ /* 0x000fe20003800200 */
[----:B--2---:R-:W-:-:S02]  /*1750*/  @P0 SHF.R.U64 R15, R18, 0x1, R19 ;  /* 0x00000001120f0819 */ /* 0x004fc40000001213 */
[----:B------:R-:W-:Y:S02]  /*1760*/  @P0 SHF.R.U32.HI R17, RZ, 0x1, R19 ;  /* 0x00000001ff110819 */ /* 0x000fe40000011613 */
[CC--:B---3--:R-:W-:Y:S02]  /*1770*/  @P0 SHF.L.U32 R19, R10.reuse, R27.reuse, RZ ;  /* 0x0000001b0a130219 */ /* 0x0c8fe400000006ff */
[----:B------:R-:W-:Y:S02]  /*1780*/  @P0 SHF.R.U64 R8, R15, R0, R17 ;  /* 0x000000000f080219 */ /* 0x000fe40000001211 */
[--C-:B------:R-:W-:Y:S02]  /*1790*/  @P0 SHF.R.U32.HI R25, RZ, 0x1, R11.reuse ;  /* 0x00000001ff190819 */ /* 0x100fe4000001160b */
[C-C-:B------:R-:W-:Y:S02]  /*17a0*/  @P0 SHF.R.U64 R23, R10.reuse, 0x1, R11.reuse ;  /* 0x000000010a170819 */ /* 0x140fe4000000120b */
[----:B------:R-:W-:-:S02]  /*17b0*/  @P0 SHF.L.U64.HI R21, R10, R27, R11 ;  /* 0x0000001b0a150219 */ /* 0x000fc4000001020b */
[----:B0-----:R-:W-:Y:S02]  /*17c0*/  @P0 SHF.R.U32.HI R12, RZ, R0, R17 ;  /* 0x00000000ff0c0219 */ /* 0x001fe40000011611 */
[----:B------:R-:W-:Y:S02]  /*17d0*/  @P0 LOP3.LUT R10, R19, R8, RZ, 0xfc, !PT ;  /* 0x00000008130a0212 */ /* 0x000fe400078efcff */
[-C--:B----4-:R-:W-:Y:S02]  /*17e0*/  @P0 SHF.L.U32 R13, R4, R27.reuse, RZ ;  /* 0x0000001b040d0219 */ /* 0x090fe400000006ff */
[----:B------:R-:W-:Y:S02]  /*17f0*/  @P0 SHF.R.U64 R18, R23, R0, R25 ;  /* 0x0000000017120219 */ /* 0x000fe40000001219 */
[----:B------:R-:W-:Y:S01]  /*1800*/  @P0 LOP3.LUT R11, R21, R12, RZ, 0xfc, !PT ;  /* 0x0000000c150b0212 */ /* 0x000fe200078efcff */
[----:B------:R-:W-:Y:S01]  /*1810*/  IMAD.SHL.U32 R12, R10, 0x4, RZ ;  /* 0x000000040a0c7824 */ /* 0x000fe200078e00ff */
[----:B------:R-:W-:-:S02]  /*1820*/  @P0 SHF.L.U64.HI R27, R4, R27, R5 ;  /* 0x0000001b041b0219 */ /* 0x000fc40000010205 */
[----:B------:R-:W-:Y:S02]  /*1830*/  @P0 SHF.R.U32.HI R0, RZ, R0, R25 ;  /* 0x00000000ff000219 */ /* 0x000fe40000011619 */
[----:B------:R-:W-:Y:S02]  /*1840*/  @P0 LOP3.LUT R4, R13, R18, RZ, 0xfc, !PT ;  /* 0x000000120d040212 */ /* 0x000fe400078efcff */
[----:B------:R-:W-:Y:S02]  /*1850*/  SHF.L.U64.HI R15, R10, 0x2, R11 ;  /* 0x000000020a0f7819 */ /* 0x000fe4000001020b */
[----:B------:R-:W-:Y:S02]  /*1860*/  @P0 LOP3.LUT R5, R27, R0, RZ, 0xfc, !PT ;  /* 0x000000001b050212 */ /* 0x000fe400078efcff */
[----:B------:R-:W-:Y:S02]  /*1870*/  SHF.L.W.U32.HI R11, R11, 0x2, R4 ;  /* 0x000000020b0b7819 */ /* 0x000fe40000010e04 */
[----:B------:R-:W-:-:S02]  /*1880*/  IADD3 RZ, P0, PT, RZ, -R12, RZ ;  /* 0x8000000cffff7210 */ /* 0x000fc40007f1e0ff */
[----:B------:R-:W-:Y:S02]  /*1890*/  LOP3.LUT R0, RZ, R15, RZ, 0x33, !PT ;  /* 0x0000000fff007212 */ /* 0x000fe400078e33ff */
[----:B------:R-:W-:Y:S02]  /*18a0*/  SHF.L.W.U32.HI R4, R4, 0x2, R5 ;  /* 0x0000000204047819 */ /* 0x000fe40000010e05 */
[----:B------:R-:W-:Y:S02]  /*18b0*/  LOP3.LUT R8, RZ, R11, RZ, 0x33, !PT ;  /* 0x0000000bff087212 */ /* 0x000fe400078e33ff */
[----:B------:R-:W-:Y:S02]  /*18c0*/  IADD3.X R10, P0, PT, RZ, R0, RZ, P0, !PT ;  /* 0x00000000ff0a7210 */ /* 0x000fe4000071e4ff */
[----:B------:R-:W-:Y:S02]  /*18d0*/  LOP3.LUT R13, RZ, R4, RZ, 0x33, !PT ;  /* 0x00000004ff0d7212 */ /* 0x000fe400078e33ff */
[----:B------:R-:W-:-:S02]  /*18e0*/  IADD3.X R0, P1, PT, RZ, R8, RZ, P0, !PT ;  /* 0x00000008ff007210 */ /* 0x000fc4000073e4ff */
[----:B------:R-:W-:-:S03]  /*18f0*/  ISETP.GT.U32.AND P2, PT, R11, -0x1, PT ;  /* 0xffffffff0b00780c */ /* 0x000fc60003f44070 */
[----:B------:R-:W-:Y:S01]  /*1900*/  IMAD.X R13, RZ, RZ, R13, P1 ;  /* 0x000000ffff0d7224 */ /* 0x000fe200008e060d */
[----:B------:R-:W-:-:S04]  /*1910*/  ISETP.GT.AND.EX P0, PT, R4, -0x1, PT, P2 ;  /* 0xffffffff0400780c */ /* 0x000fc80003f04320 */
[----:B------:R-:W-:Y:S02]  /*1920*/  SEL R8, R4, R13, P0 ;  /* 0x0000000d04087207 */ /* 0x000fe40000000000 */
[----:B------:R-:W-:Y:S02]  /*1930*/  SEL R19, R11, R0, P0 ;  /* 0x000000000b137207 */ /* 0x000fe40000000000 */
[----:B------:R-:W-:Y:S02]  /*1940*/  ISETP.NE.U32.AND P1, PT, R8, RZ, PT ;  /* 0x000000ff0800720c */ /* 0x000fe40003f25070 */
[----:B------:R-:W-:Y:S02]  /*1950*/  SEL R15, R15, R10, P0 ;  /* 0x0000000a0f0f7207 */ /* 0x000fe40000000000 */
[----:B------:R-:W-:Y:S01]  /*1960*/  SEL R11, R19, R8, !P1 ;  /* 0x00000008130b7207 */ /* 0x000fe20004800000 */
[----:B------:R-:W-:-:S05]  /*1970*/  @!P0 IMAD.MOV R12, RZ, RZ, -R12 ;  /* 0x000000ffff0c8224 */ /* 0x000fca00078e0a0c */
[----:B------:R-:W0:Y:S02]  /*1980*/  FLO.U32 R11, R11 ;  /* 0x0000000b000b7300 */ /* 0x000e2400000e0000 */
[C---:B0-----:R-:W-:Y:S02]  /*1990*/  IADD3 R13, PT, PT, -R11.reuse, 0x1f, RZ ;  /* 0x0000001f0b0d7810 */ /* 0x041fe40007ffe1ff */
[----:B------:R-:W-:-:S03]  /*19a0*/  IADD3 R0, PT, PT, -R11, 0x3f, RZ ;  /* 0x0000003f0b007810 */ /* 0x000fc60007ffe1ff */
[----:B------:R-:W-:-:S05]  /*19b0*/  @P1 IMAD.MOV R0, RZ, RZ, R13 ;  /* 0x000000ffff001224 */ /* 0x000fca00078e020d */
[----:B------:R-:W-:-:S13]  /*19c0*/  ISETP.NE.AND P1, PT, R0, RZ, PT ;  /* 0x000000ff0000720c */ /* 0x000fda0003f25270 */
[----:B------:R-:W-:Y:S05]  /*19d0*/  @!P1 BRA `(.L_x_22) ;  /* 0x0000000000289947 */ /* 0x000fea0003800000 */
[--C-:B------:R-:W-:Y:S02]  /*19e0*/  SHF.R.U64 R13, R12, 0x1, R15.reuse ;  /* 0x000000010c0d7819 */ /* 0x100fe4000000120f */
[C---:B------:R-:W-:Y:S02]  /*19f0*/  LOP3.LUT R11, R0.reuse, 0x3f, RZ, 0xc0, !PT ;  /* 0x0000003f000b7812 */ /* 0x040fe400078ec0ff */
[----:B------:R-:W-:Y:S02]  /*1a00*/  SHF.R.U32.HI R15, RZ, 0x1, R15 ;  /* 0x00000001ff0f7819 */ /* 0x000fe4000001160f */
[----:B------:R-:W-:Y:S02]  /*1a10*/  LOP3.LUT R10, R0, 0x3f, RZ, 0xc, !PT ;  /* 0x0000003f000a7812 */ /* 0x000fe400078e0cff */
[CC--:B------:R-:W-:Y:S02]  /*1a20*/  SHF.L.U64.HI R17, R19.reuse, R11.reuse, R8 ;  /* 0x0000000b13117219 */ /* 0x0c0fe40000010208 */
[----:B------:R-:W-:-:S02]  /*1a30*/  SHF.L.U32 R11, R19, R11, RZ ;  /* 0x0000000b130b7219 */ /* 0x000fc400000006ff */
[-CC-:B------:R-:W-:Y:S02]  /*1a40*/  SHF.R.U64 R8, R13, R10.reuse, R15.reuse ;  /* 0x0000000a0d087219 */ /* 0x180fe4000000120f */
[----:B------:R-:W-:Y:S02]  /*1a50*/  SHF.R.U32.HI R10, RZ, R10, R15 ;  /* 0x0000000aff0a7219 */ /* 0x000fe4000001160f */
[----:B------:R-:W-:Y:S02]  /*1a60*/  LOP3.LUT R19, R11, R8, RZ, 0xfc, !PT ;  /* 0x000000080b137212 */ /* 0x000fe400078efcff */
[----:B------:R-:W-:-:S07]  /*1a70*/  LOP3.LUT R8, R17, R10, RZ, 0xfc, !PT ;  /* 0x0000000a11087212 */ /* 0x000fce00078efcff */
.L_x_22:
[----:B------:R-:W-:Y:S05]  /*1a80*/  BSYNC.RECONVERGENT B2 ;  /* 0x0000000000027941 */ /* 0x000fea0003800200 */
.L_x_21:
[----:B------:R-:W-:-:S04]  /*1a90*/  IMAD.WIDE.U32 R12, R19, 0x2168c235, RZ ;  /* 0x2168c235130c7825 */ /* 0x000fc800078e00ff */
[----:B------:R-:W-:Y:S01]  /*1aa0*/  IMAD.MOV.U32 R10, RZ, RZ, R13 ;  /* 0x000000ffff0a7224 */ /* 0x000fe200078e000d */
[----:B------:R-:W-:Y:S01]  /*1ab0*/  IADD3 RZ, P1, PT, R12, R12, RZ ;  /* 0x0000000c0cff7210 */ /* 0x000fe20007f3e0ff */
[----:B------:R-:W-:Y:S02]  /*1ac0*/  IMAD.MOV.U32 R11, RZ, RZ, RZ ;  /* 0x000000ffff0b7224 */ /* 0x000fe400078e00ff */
[----:B------:R-:W-:-:S04]  /*1ad0*/  IMAD.HI.U32 R13, R8, -0x36f0255e, RZ ;  /* 0xc90fdaa2080d7827 */ /* 0x000fc800078e00ff */
[----:B------:R-:W-:-:S04]  /*1ae0*/  IMAD.WIDE.U32 R10, R19, -0x36f0255e, R10 ;  /* 0xc90fdaa2130a7825 */ /* 0x000fc800078e000a */
[C---:B------:R-:W-:Y:S02]  /*1af0*/  IMAD R15, R8.reuse, -0x36f0255e, RZ ;  /* 0xc90fdaa2080f7824 */ /* 0x040fe400078e02ff */
[----:B------:R-:W-:-:S04]  /*1b00*/  IMAD.WIDE.U32 R10, P2, R8, 0x2168c235, R10 ;  /* 0x2168c235080a7825 */ /* 0x000fc8000784000a */
[----:B------:R-:W-:Y:S01]  /*1b10*/  IMAD.X R8, RZ, RZ, R13, P2 ;  /* 0x000000ffff087224 */ /* 0x000fe200010e060d */
[----:B------:R-:W-:Y:S02]  /*1b20*/  IADD3 R11, P2, PT, R15, R11, RZ ;  /* 0x0000000b0f0b7210 */ /* 0x000fe40007f5e0ff */
[----:B------:R-:W-:Y:S02]  /*1b30*/  IADD3.X RZ, P1, PT, R10, R10, RZ, P1, !PT ;  /* 0x0000000a0aff7210 */ /* 0x000fe40000f3e4ff */
[C---:B------:R-:W-:Y:S01]  /*1b40*/  ISETP.GT.U32.AND P3, PT, R11.reuse, RZ, PT ;  /* 0x000000ff0b00720c */ /* 0x040fe20003f64070 */
[----:B------:R-:W-:Y:S01]  /*1b50*/  IMAD.X R8, RZ, RZ, R8, P2 ;  /* 0x000000ffff087224 */ /* 0x000fe200010e0608 */
[----:B------:R-:W-:-:S04]  /*1b60*/  IADD3.X R10, P2, PT, R11, R11, RZ, P1, !PT ;  /* 0x0000000b0b0a7210 */ /* 0x000fc80000f5e4ff */
[C---:B------:R-:W-:Y:S01]  /*1b70*/  ISETP.GT.AND.EX P1, PT, R8.reuse, RZ, PT, P3 ;  /* 0x000000ff0800720c */ /* 0x040fe20003f24330 */
[----:B------:R-:W-:-:S03]  /*1b80*/  IMAD.X R13, R8, 0x1, R8, P2 ;  /* 0x00000001080d7824 */ /* 0x000fc600010e0608 */
[----:B------:R-:W-:Y:S02]  /*1b90*/  SEL R10, R10, R11, P1 ;  /* 0x0000000b0a0a7207 */ /* 0x000fe40000800000 */
[----:B------:R-:W-:Y:S02]  /*1ba0*/  SEL R11, R13, R8, P1 ;  /* 0x000000080d0b7207 */ /* 0x000fe40000800000 */
[----:B------:R-:W-:Y:S02]  /*1bb0*/  IADD3 R10, P2, PT, R10, 0x1, RZ ;  /* 0x000000010a0a7810 */ /* 0x000fe40007f5e0ff */
[----:B------:R-:W-:Y:S02]  /*1bc0*/  SEL R13, RZ, 0xffffffff, !P1 ;  /* 0xffffffffff0d7807 */ /* 0x000fe40004800000 */
[----:B------:R-:W-:Y:S01]  /*1bd0*/  LOP3.LUT P1, R8, R14, 0x80000000, RZ, 0xc0, !PT ;  /* 0x800000000e087812 */ /* 0x000fe2000782c0ff */
[----:B------:R-:W-:Y:S02]  /*1be0*/  IMAD.X R11, RZ, RZ, R11, P2 ;  /* 0x000000ffff0b7224 */ /* 0x000fe400010e060b */
[----:B------:R-:W-:Y:S01]  /*1bf0*/  IMAD.IADD R12, R13, 0x1, -R0 ;  /* 0x000000010d0c7824 */ /* 0x000fe200078e0a00 */
[----:B------:R-:W-:-:S02]  /*1c00*/  SHF.R.U32.HI R13, RZ, 0x1e, R5 ;  /* 0x0000001eff0d7819 */ /* 0x000fc40000011605 */
[----:B------:R-:W-:Y:S01]  /*1c10*/  SHF.R.U64 R10, R10, 0xa, R11 ;  /* 0x0000000a0a0a7819 */ /* 0x000fe2000000120b */
[----:B------:R-:W-:Y:S01]  /*1c20*/  IMAD.SHL.U32 R5, R12, 0x100000, RZ ;  /* 0x001000000c057824 */ /* 0x000fe200078e00ff */
[----:B------:R-:W-:Y:S02]  /*1c30*/  LEA.HI R4, R4, R13, RZ, 0x1 ;  /* 0x0000000d04047211 */ /* 0x000fe400078f08ff */
[----:B------:R-:W-:Y:S02]  /*1c40*/  IADD3 R10, P2, PT, R10, 0x1, RZ ;  /* 0x000000010a0a7810 */ /* 0x000fe40007f5e0ff */
[----:B------:R-:W-:Y:S01]  /*1c50*/  @!P0 LOP3.LUT R8, R8, 0x80000000, RZ, 0x3c, !PT ;  /* 0x8000000008088812 */ /* 0x000fe200078e3cff */
[----:B------:R-:W-:Y:S01]  /*1c60*/  @P1 IMAD.MOV R4, RZ, RZ, -R4 ;  /* 0x000000ffff041224 */ /* 0x000fe200078e0a04 */
[----:B------:R-:W-:-:S04]  /*1c70*/  LEA.HI.X R11, R11, RZ, RZ, 0x16, P2 ;  /* 0x000000ff0b0b7211 */ /* 0x000fc800010fb4ff */
[--C-:B------:R-:W-:Y:S02]  /*1c80*/  SHF.R.U64 R0, R10, 0x1, R11.reuse ;  /* 0x000000010a007819 */ /* 0x100fe4000000120b */
[----:B------:R-:W-:Y:S02]  /*1c90*/  SHF.R.U32.HI R10, RZ, 0x1, R11 ;  /* 0x00000001ff0a7819 */ /* 0x000fe4000001160b */
[----:B------:R-:W-:-:S04]  /*1ca0*/  IADD3 R17, P2, P3, RZ, RZ, R0 ;  /* 0x000000ffff117210 */ /* 0x000fc80007b5e000 */
[----:B------:R-:W-:-:S04]  /*1cb0*/  IADD3.X R5, PT, PT, R5, 0x3fe00000, R10, P2, P3 ;  /* 0x3fe0000005057810 */ /* 0x000fc800017e640a */
[----:B------:R-:W-:-:S07]  /*1cc0*/  LOP3.LUT R14, R5, R8, RZ, 0xfc, !PT ;  /* 0x00000008050e7212 */ /* 0x000fce00078efcff */
.L_x_16:
[----:B------:R-:W-:Y:S02]  /*1cd0*/  IMAD.MOV.U32 R0, RZ, RZ, R4 ;  /* 0x000000ffff007224 */ /* 0x000fe400078e0004 */
[----:B------:R-:W-:Y:S02]  /*1ce0*/  IMAD.MOV.U32 R4, RZ, RZ, R17 ;  /* 0x000000ffff047224 */ /* 0x000fe400078e0011 */
[----:B------:R-:W-:Y:S02]  /*1cf0*/  IMAD.MOV.U32 R17, RZ, RZ, 0x0 ;  /* 0x00000000ff117424 */ /* 0x000fe400078e00ff */
[----:B------:R-:W-:Y:S02]  /*1d00*/  IMAD.MOV.U32 R5, RZ, RZ, R14 ;  /* 0x000000ffff057224 */ /* 0x000fe400078e000e */
[----:B------:R-:W-:Y:S05]  /*1d10*/  RET.REL.NODEC R16 `(_Z5setkfP7double2iiiii) ;  /* 0xffffffe010b87950 */ /* 0x000fea0003c3ffff */
.L_x_23:
        /* <DEDUP_REMOVED lines=14> */
.L_x_33:


//--------------------- .text._Z10timeirvolbP7double2Pi --------------------------
	.section	.text._Z10timeirvolbP7double2Pi,"ax",@progbits
	.align	128
        .global         _Z10timeirvolbP7double2Pi
        .type           _Z10timeirvolbP7double2Pi,@function
        .size           _Z10timeirvolbP7double2Pi,(.L_x_38 - _Z10timeirvolbP7double2Pi)
        .other          _Z10timeirvolbP7double2Pi,@"STO_CUDA_ENTRY STV_DEFAULT"
_Z10timeirvolbP7double2Pi:
.text._Z10timeirvolbP7double2Pi:
[----:B------:R-:W-:Y:S01]  /*0000*/  LDC R1, c[0x0][0x37c] ;  /* 0x0000df00ff017b82 */ /* 0x000fe20000000800 */
[----:B------:R-:W0:Y:S01]  /*0010*/  S2R R0, SR_CTAID.Y ;  /* 0x0000000000007919 */ /* 0x000e220000002600 */
[----:B------:R-:W1:Y:S06]  /*0020*/  LDCU UR7, c[0x0][0x360] ;  /* 0x00006c00ff0777ac */ /* 0x000e6c0008000800 */
[----:B------:R-:W0:Y:S01]  /*0030*/  S2UR UR6, SR_CTAID.X ;  /* 0x00000000000679c3 */ /* 0x000e220000002500 */
[----:B------:R-:W1:Y:S01]  /*0040*/  S2R R5, SR_TID.X ;  /* 0x0000000000057919 */ /* 0x000e620000002100 */
[----:B------:R-:W2:Y:S06]  /*0050*/  LDCU.64 UR4, c[0x0][0x358] ;  /* 0x00006b00ff0477ac */ /* 0x000eac0008000a00 */
[----:B------:R-:W0:Y:S08]  /*0060*/  LDC R7, c[0x0][0x370] ;  /* 0x0000dc00ff077b82 */ /* 0x000e300000000800 */
[----:B------:R-:W3:Y:S08]  /*0070*/  LDC.64 R8, c[0x0][0x388] ;  /* 0x0000e200ff087b82 */ /* 0x000ef00000000a00 */
[----:B------:R-:W4:Y:S01]  /*0080*/  LDC.64 R2, c[0x0][0x380] ;  /* 0x0000e000ff027b82 */ /* 0x000f220000000a00 */
[----:B0-----:R-:W-:-:S04]  /*0090*/  IMAD R0, R0, R7, UR6 ;  /* 0x0000000600007e24 */ /* 0x001fc8000f8e0207 */
[----:B-1----:R-:W-:-:S04]  /*00a0*/  IMAD R5, R0, UR7, R5 ;  /* 0x0000000700057c24 */ /* 0x002fc8000f8e0205 */
[----:B---3--:R-:W-:-:S05]  /*00b0*/  IMAD.WIDE.U32 R8, R5, 0x4, R8 ;  /* 0x0000000405087825 */ /* 0x008fca00078e0008 */
[----:B--2---:R-:W2:Y:S01]  /*00c0*/  LDG.E R0, desc[UR4][R8.64] ;  /* 0x0000000408007981 */ /* 0x004ea2000c1e1900 */
[----:B----4-:R-:W-:-:S05]  /*00d0*/  IMAD.WIDE.U32 R2, R5, 0x10, R2 ;  /* 0x0000001005027825 */ /* 0x010fca00078e0002 */
[----:B------:R-:W3:Y:S01]  /*00e0*/  LDG.E.128 R4, desc[UR4][R2.64] ;  /* 0x0000000402047981 */ /* 0x000ee2000c1e1d00 */
[----:B--2---:R-:W3:Y:S02]  /*00f0*/  I2F.F64 R10, R0 ;  /* 0x00000000000a7312 */ /* 0x004ee40000201c00 */
[----:B---3--:R-:W-:-:S07]  /*0100*/  DMUL R4, R4, R10 ;  /* 0x0000000a04047228 */ /* 0x008fce0000000000 */
[----:B------:R-:W-:Y:S04]  /*0110*/  STG.E.64 desc[UR4][R2.64], R4 ;  /* 0x0000000402007986 */ /* 0x000fe8000c101b04 */
[----:B------:R-:W2:Y:S02]  /*0120*/  LDG.E R10, desc[UR4][R8.64] ;  /* 0x00000004080a7981 */ /* 0x000ea4000c1e1900 */
[----:B--2---:R-:W0:Y:S02]  /*0130*/  I2F.F64 R10, R10 ;  /* 0x0000000a000a7312 */ /* 0x004e240000201c00 */
[----:B0-----:R-:W-:-:S07]  /*0140*/  DMUL R6, R6, R10 ;  /* 0x0000000a06067228 */ /* 0x001fce0000000000 */
[----:B------:R-:W-:Y:S01]  /*0150*/  STG.E.64 desc[UR4][R2.64+0x8], R6 ;  /* 0x0000080602007986 */ /* 0x000fe2000c101b04 */
[----:B------:R-:W-:Y:S05]  /*0160*/  EXIT ;  /* 0x000000000000794d */ /* 0x000fea0003800000 */
.L_x_24:
        /* <DEDUP_REMOVED lines=9> */
.L_x_38:


//--------------------- .text._Z10timeirvolfP7double2S0_Pid --------------------------
	.section	.text._Z10timeirvolfP7double2S0_Pid,"ax",@progbits
	.align	128
        .global         _Z10timeirvolfP7double2S0_Pid
        .type           _Z10timeirvolfP7double2S0_Pid,@function
        .size           _Z10timeirvolfP7double2S0_Pid,(.L_x_39 - _Z10timeirvolfP7double2S0_Pid)
        .other          _Z10timeirvolfP7double2S0_Pid,@"STO_CUDA_ENTRY STV_DEFAULT"
_Z10timeirvolfP7double2S0_Pid:
.text._Z10timeirvolfP7double2S0_Pid:
        /* <DEDUP_REMOVED lines=9> */
[----:B0-----:R-:W-:-:S07]  /*0090*/  IMAD R0, R0, R7, UR6 ;  /* 0x0000000600007e24 */ /* 0x001fce000f8e0207 */
[----:B------:R-:W0:Y:S01]  /*00a0*/  LDC.64 R14, c[0x0][0x398] ;  /* 0x0000e600ff0e7b82 */ /* 0x000e220000000a00 */
[----:B-1----:R-:W-:-:S04]  /*00b0*/  IMAD R13, R0, UR7, R13 ;  /* 0x00000007000d7c24 */ /* 0x002fc8000f8e020d */
[----:B---3--:R-:W-:-:S03]  /*00c0*/  IMAD.WIDE.U32 R2, R13, 0x4, R2 ;  /* 0x000000040d027825 */ /* 0x008fc600078e0002 */
[----:B------:R-:W1:Y:S02]  /*00d0*/  LDC.64 R10, c[0x0][0x380] ;  /* 0x0000e000ff0a7b82 */ /* 0x000e640000000a00 */
[----:B--2---:R-:W2:Y:S01]  /*00e0*/  LDG.E R0, desc[UR4][R2.64] ;  /* 0x0000000402007981 */ /* 0x004ea2000c1e1900 */
[----:B----4-:R-:W-:-:S06]  /*00f0*/  IMAD.WIDE.U32 R4, R13, 0x10, R4 ;  /* 0x000000100d047825 */ /* 0x010fcc00078e0004 */
[----:B------:R-:W3:Y:S01]  /*0100*/  LDG.E.128 R4, desc[UR4][R4.64] ;  /* 0x0000000404047981 */ /* 0x000ee2000c1e1d00 */
[----:B-1----:R-:W-:Y:S01]  /*0110*/  IMAD.WIDE.U32 R10, R13, 0x10, R10 ;  /* 0x000000100d0a7825 */ /* 0x002fe200078e000a */
[----:B--2---:R-:W3:Y:S02]  /*0120*/  I2F.F64 R8, R0 ;  /* 0x0000000000087312 */ /* 0x004ee40000201c00 */
[----:B---3--:R-:W-:-:S08]  /*0130*/  DMUL R8, R4, R8 ;  /* 0x0000000804087228 */ /* 0x008fd00000000000 */
[----:B0-----:R-:W-:-:S07]  /*0140*/  DMUL R8, R8, R14 ;  /* 0x0000000e08087228 */ /* 0x001fce0000000000 */
[----:B------:R-:W-:Y:S04]  /*0150*/  STG.E.64 desc[UR4][R10.64], R8 ;  /* 0x000000080a007986 */ /* 0x000fe8000c101b04 */
[----:B------:R-:W2:Y:S02]  /*0160*/  LDG.E R12, desc[UR4][R2.64] ;  /* 0x00000004020c7981 */ /* 0x000ea4000c1e1900 */
[----:B--2---:R-:W0:Y:S02]  /*0170*/  I2F.F64 R12, R12 ;  /* 0x0000000c000c7312 */ /* 0x004e240000201c00 */
[----:B0-----:R-:W-:-:S08]  /*0180*/  DMUL R6, R6, R12 ;  /* 0x0000000c06067228 */ /* 0x001fd00000000000 */
[----:B------:R-:W-:-:S07]  /*0190*/  DMUL R6, R6, R14 ;  /* 0x0000000e06067228 */ /* 0x000fce0000000000 */
[----:B------:R-:W-:Y:S01]  /*01a0*/  STG.E.64 desc[UR4][R10.64+0x8], R6 ;  /* 0x000008060a007986 */ /* 0x000fe2000c101b04 */
[----:B------:R-:W-:Y:S05]  /*01b0*/  EXIT ;  /* 0x000000000000794d */ /* 0x000fea0003800000 */
.L_x_25:
        /* <DEDUP_REMOVED lines=12> */
.L_x_39:


//--------------------- .text._Z6timekbP7double2S0_S0_Pid --------------------------
	.section	.text._Z6timekbP7double2S0_S0_Pid,"ax",@progbits
	.align	128
        .global         _Z6timekbP7double2S0_S0_Pid
        .type           _Z6timekbP7double2S0_S0_Pid,@function
        .size           _Z6timekbP7double2S0_S0_Pid,(.L_x_40 - _Z6timekbP7double2S0_S0_Pid)
        .other          _Z6timekbP7double2S0_S0_Pid,@"STO_CUDA_ENTRY STV_DEFAULT"
_Z6timekbP7double2S0_S0_Pid:
.text._Z6timekbP7double2S0_S0_Pid:
        /* <DEDUP_REMOVED lines=11> */
[----:B-1----:R-:W-:Y:S01]  /*00b0*/  IMAD R0, R0, UR7, R3 ;  /* 0x0000000700007c24 */ /* 0x002fe2000f8e0203 */
[----:B------:R-:W1:Y:S03]  /*00c0*/  LDCU.64 UR6, c[0x0][0x3a0] ;  /* 0x00007400ff0677ac */ /* 0x000e660008000a00 */
[----:B---3--:R-:W-:-:S03]  /*00d0*/  IMAD.WIDE.U32 R12, R0, 0x4, R12 ;  /* 0x00000004000c7825 */ /* 0x008fc600078e000c */
[----:B------:R-:W3:Y:S02]  /*00e0*/  LDC.64 R2, c[0x0][0x390] ;  /* 0x0000e400ff027b82 */ /* 0x000ee40000000a00 */
[----:B--2---:R-:W2:Y:S01]  /*00f0*/  LDG.E R18, desc[UR4][R12.64] ;  /* 0x000000040c127981 */ /* 0x004ea2000c1e1900 */
[----:B----4-:R-:W-:-:S06]  /*0100*/  IMAD.WIDE.U32 R8, R0, 0x10, R8 ;  /* 0x0000001000087825 */ /* 0x010fcc00078e0008 */
[----:B------:R-:W4:Y:S01]  /*0110*/  LDG.E.128 R8, desc[UR4][R8.64] ;  /* 0x0000000408087981 */ /* 0x000f22000c1e1d00 */
[----:B---3--:R-:W-:-:S05]  /*0120*/  IMAD.WIDE.U32 R2, R0, 0x10, R2 ;  /* 0x0000001000027825 */ /* 0x008fca00078e0002 */
[----:B------:R-:W3:Y:S01]  /*0130*/  LDG.E.128 R4, desc[UR4][R2.64] ;  /* 0x0000000402047981 */ /* 0x000ee2000c1e1d00 */
[----:B--2---:R-:W4:Y:S02]  /*0140*/  I2F.F64 R14, R18 ;  /* 0x00000012000e7312 */ /* 0x004f240000201c00 */
[-C--:B----4-:R-:W-:Y:S02]  /*0150*/  DMUL R10, R10, R14.reuse ;  /* 0x0000000e0a0a7228 */ /* 0x090fe40000000000 */
[----:B------:R-:W-:Y:S01]  /*0160*/  DMUL R14, R8, R14 ;  /* 0x0000000e080e7228 */ /* 0x000fe20000000000 */
[----:B0-----:R-:W-:-:S05]  /*0170*/  IMAD.WIDE.U32 R8, R0, 0x10, R16 ;  /* 0x0000001000087825 */ /* 0x001fca00078e0010 */
[----:B-1----:R-:W-:Y:S02]  /*0180*/  DMUL R10, R10, UR6 ;  /* 0x000000060a0a7c28 */ /* 0x002fe40008000000 */
[----:B------:R-:W-:-:S06]  /*0190*/  DMUL R14, R14, UR6 ;  /* 0x000000060e0e7c28 */ /* 0x000fcc0008000000 */
[----:B---3--:R-:W-:-:S08]  /*01a0*/  DMUL R12, R10, R6 ;  /* 0x000000060a0c7228 */ /* 0x008fd00000000000 */
[----:B------:R-:W-:-:S07]  /*01b0*/  DFMA R4, R14, R4, R12 ;  /* 0x000000040e04722b */ /* 0x000fce000000000c */
[----:B------:R-:W-:Y:S04]  /*01c0*/  STG.E.64 desc[UR4][R8.64], R4 ;  /* 0x0000000408007986 */ /* 0x000fe8000c101b04 */
[----:B------:R-:W2:Y:S01]  /*01d0*/  LDG.E.64 R2, desc[UR4][R2.64] ;  /* 0x0000000402027981 */ /* 0x000ea2000c1e1b00 */
[----:B------:R-:W-:-:S08]  /*01e0*/  DMUL R6, R14, R6 ;  /* 0x000000060e067228 */ /* 0x000fd00000000000 */
[----:B--2---:R-:W-:-:S07]  /*01f0*/  DFMA R6, R10, R2, -R6 ;  /* 0x000000020a06722b */ /* 0x004fce0000000806 */
[----:B------:R-:W-:Y:S01]  /*0200*/  STG.E.64 desc[UR4][R8.64+0x8], R6 ;  /* 0x0000080608007986 */ /* 0x000fe2000c101b04 */
[----:B------:R-:W-:Y:S05]  /*0210*/  EXIT ;  /* 0x000000000000794d */ /* 0x000fea0003800000 */
.L_x_26:
        /* <DEDUP_REMOVED lines=14> */
.L_x_40:


//--------------------- .text._Z6timekfP7double2S0_Pi --------------------------
	.section	.text._Z6timekfP7double2S0_Pi,"ax",@progbits
	.align	128
        .global         _Z6timekfP7double2S0_Pi
        .type           _Z6timekfP7double2S0_Pi,@function
        .size           _Z6timekfP7double2S0_Pi,(.L_x_41 - _Z6timekfP7double2S0_Pi)
        .other          _Z6timekfP7double2S0_Pi,@"STO_CUDA_ENTRY STV_DEFAULT"
_Z6timekfP7double2S0_Pi:
.text._Z6timekfP7double2S0_Pi:
        /* <DEDUP_REMOVED lines=12> */
[----:B---3--:R-:W-:-:S05]  /*00c0*/  IMAD.WIDE.U32 R12, R5, 0x4, R12 ;  /* 0x00000004050c7825 */ /* 0x008fca00078e000c */
[----:B--2---:R-:W2:Y:S01]  /*00d0*/  LDG.E R0, desc[UR4][R12.64] ;  /* 0x000000040c007981 */ /* 0x004ea2000c1e1900 */
[----:B----4-:R-:W-:-:S05]  /*00e0*/  IMAD.WIDE.U32 R2, R5, 0x10, R2 ;  /* 0x0000001005027825 */ /* 0x010fca00078e0002 */
[----:B------:R-:W3:Y:S01]  /*00f0*/  LDG.E.128 R8, desc[UR4][R2.64] ;  /* 0x0000000402087981 */ /* 0x000ee2000c1e1d00 */
[----:B0-----:R-:W-:-:S05]  /*0100*/  IMAD.WIDE.U32 R16, R5, 0x10, R16 ;  /* 0x0000001005107825 */ /* 0x001fca00078e0010 */
[----:B------:R-:W4:Y:S01]  /*0110*/  LDG.E.128 R4, desc[UR4][R16.64] ;  /* 0x0000000410047981 */ /* 0x000f22000c1e1d00 */
[----:B--2---:R-:W3:Y:S02]  /*0120*/  I2F.F64 R14, R0 ;  /* 0x00000000000e7312 */ /* 0x004ee40000201c00 */
[-C--:B---3--:R-:W-:Y:S02]  /*0130*/  DMUL R10, R10, R14.reuse ;  /* 0x0000000e0a0a7228 */ /* 0x088fe40000000000 */
[----:B------:R-:W-:-:S06]  /*0140*/  DMUL R8, R8, R14 ;  /* 0x0000000e08087228 */ /* 0x000fcc0000000000 */
[----:B----4-:R-:W-:-:S08]  /*0150*/  DMUL R14, R10, R6 ;  /* 0x000000060a0e7228 */ /* 0x010fd00000000000 */
[----:B------:R-:W-:-:S07]  /*0160*/  DFMA R4, R8, R4, -R14 ;  /* 0x000000040804722b */ /* 0x000fce000000080e */
[----:B------:R-:W-:Y:S04]  /*0170*/  STG.E.64 desc[UR4][R2.64], R4 ;  /* 0x0000000402007986 */ /* 0x000fe8000c101b04 */
[----:B------:R-:W2:Y:S02]  /*0180*/  LDG.E.64 R12, desc[UR4][R16.64] ;  /* 0x00000004100c7981 */ /* 0x000ea4000c1e1b00 */
[----:B--2---:R-:W-:-:S08]  /*0190*/  DMUL R12, R10, R12 ;  /* 0x0000000c0a0c7228 */ /* 0x004fd00000000000 */
[----:B------:R-:W-:-:S07]  /*01a0*/  DFMA R12, R8, R6, R12 ;  /* 0x00000006080c722b */ /* 0x000fce000000000c */
[----:B------:R-:W-:Y:S01]  /*01b0*/  STG.E.64 desc[UR4][R2.64+0x8], R12 ;  /* 0x0000080c02007986 */ /* 0x000fe2000c101b04 */
[----:B------:R-:W-:Y:S05]  /*01c0*/  EXIT ;  /* 0x000000000000794d */ /* 0x000fea0003800000 */
.L_x_27:
        /* <DEDUP_REMOVED lines=11> */
.L_x_41:


//--------------------- .text._Z7ztransbP7double2PKS_ --------------------------
	.section	.text._Z7ztransbP7double2PKS_,"ax",@progbits
	.align	128
        .global         _Z7ztransbP7double2PKS_
        .type           _Z7ztransbP7double2PKS_,@function
        .size           _Z7ztransbP7double2PKS_,(.L_x_42 - _Z7ztransbP7double2PKS_)
        .other          _Z7ztransbP7double2PKS_,@"STO_CUDA_ENTRY STV_DEFAULT"
_Z7ztransbP7double2PKS_:
.text._Z7ztransbP7double2PKS_:
[----:B------:R-:W-:Y:S01]  /*0000*/  LDC R1, c[0x0][0x37c] ;  /* 0x0000df00ff017b82 */ /* 0x000fe20000000800 */
[----:B------:R-:W0:Y:S07]  /*0010*/  S2R R8, SR_CTAID.Y ;  /* 0x0000000000087919 */ /* 0x000e2e0000002600 */
[----:B------:R-:W1:Y:S01]  /*0020*/  S2UR UR4, SR_CTAID.X ;  /* 0x00000000000479c3 */ /* 0x000e620000002500 */
[----:B------:R-:W2:Y:S01]  /*0030*/  LDCU.64 UR6, c[0x0][0x358] ;  /* 0x00006b00ff0677ac */ /* 0x000ea20008000a00 */
[----:B------:R-:W0:Y:S06]  /*0040*/  S2R R11, SR_TID.X ;  /* 0x00000000000b7919 */ /* 0x000e2c0000002100 */
[----:B------:R-:W1:Y:S01]  /*0050*/  LDC R9, c[0x0][0x370] ;  /* 0x0000dc00ff097b82 */ /* 0x000e620000000800 */
[----:B------:R-:W0:Y:S07]  /*0060*/  LDCU UR5, c[0x0][0x374] ;  /* 0x00006e80ff0577ac */ /* 0x000e2e0008000800 */
[----:B------:R-:W3:Y:S01]  /*0070*/  LDC.64 R4, c[0x0][0x388] ;  /* 0x0000e200ff047b82 */ /* 0x000ee20000000a00 */
[----:B0-----:R-:W-:-:S04]  /*0080*/  IMAD R0, R11, UR5, R8 ;  /* 0x000000050b007c24 */ /* 0x001fc8000f8e0208 */
[----:B-1----:R-:W-:-:S04]  /*0090*/  IMAD R3, R0, R9, UR4 ;  /* 0x0000000400037e24 */ /* 0x002fc8000f8e0209 */
[----:B---3--:R-:W-:Y:S01]  /*00a0*/  IMAD.WIDE.U32 R4, R3, 0x10, R4 ;  /* 0x0000001003047825 */ /* 0x008fe200078e0004 */
[----:B------:R-:W0:Y:S05]  /*00b0*/  S2UR UR5, SR_CgaCtaId ;  /* 0x00000000000579c3 */ /* 0x000e2a0000008800 */
[----:B--2---:R-:W2:Y:S01]  /*00c0*/  LDG.E.128.CONSTANT R4, desc[UR6][R4.64] ;  /* 0x0000000604047981 */ /* 0x004ea2000c1e9d00 */
[----:B------:R-:W1:Y:S01]  /*00d0*/  LDCU UR8, c[0x0][0x360] ;  /* 0x00006c00ff0877ac */ /* 0x000e620008000800 */
[----:B------:R-:W-:Y:S01]  /*00e0*/  IMAD R0, R8, R9, UR4 ;  /* 0x0000000408007e24 */ /* 0x000fe2000f8e0209 */
[----:B------:R-:W3:Y:S01]  /*00f0*/  LDC.64 R2, c[0x0][0x380] ;  /* 0x0000e000ff027b82 */ /* 0x000ee20000000a00 */
[----:B------:R-:W-:-:S02]  /*0100*/  UMOV UR4, 0x400 ;  /* 0x0000040000047882 */ /* 0x000fc40000000000 */
[----:B0-----:R-:W-:Y:S01]  /*0110*/  ULEA UR4, UR5, UR4, 0x18 ;  /* 0x0000000405047291 */ /* 0x001fe2000f8ec0ff */
[----:B-1----:R-:W-:-:S04]  /*0120*/  IMAD R9, R0, UR8, R11 ;  /* 0x0000000800097c24 */ /* 0x002fc8000f8e020b */
[----:B---3--:R-:W-:Y:S01]  /*0130*/  IMAD.WIDE.U32 R2, R9, 0x10, R2 ;  /* 0x0000001009027825 */ /* 0x008fe200078e0002 */
[----:B------:R-:W-:-:S04]  /*0140*/  LEA R9, R11, UR4, 0x4 ;  /* 0x000000040b097c11 */ /* 0x000fc8000f8e20ff */
[----:B--2---:R-:W-:Y:S04]  /*0150*/  STG.E.128 desc[UR6][R2.64], R4 ;  /* 0x0000000402007986 */ /* 0x004fe8000c101d06 */
[----:B------:R-:W-:Y:S01]  /*0160*/  STS.128 [R9], R4 ;  /* 0x0000000409007388 */ /* 0x000fe20000000c00 */
[----:B------:R-:W-:Y:S05]  /*0170*/  EXIT ;  /* 0x000000000000794d */ /* 0x000fea0003800000 */
.L_x_28:
        /* <DEDUP_REMOVED lines=16> */
.L_x_42:


//--------------------- .text._Z7ztransfP7double2PKS_ --------------------------
	.section	.text._Z7ztransfP7double2PKS_,"ax",@progbits
	.align	128
        .global         _Z7ztransfP7double2PKS_
        .type           _Z7ztransfP7double2PKS_,@function
        .size           _Z7ztransfP7double2PKS_,(.L_x_43 - _Z7ztransfP7double2PKS_)
        .other          _Z7ztransfP7double2PKS_,@"STO_CUDA_ENTRY STV_DEFAULT"
_Z7ztransfP7double2PKS_:
.text._Z7ztransfP7double2PKS_:
[----:B------:R-:W-:Y:S01]  /*0000*/  LDC R1, c[0x0][0x37c] ;  /* 0x0000df00ff017b82 */ /* 0x000fe20000000800 */
[----:B------:R-:W0:Y:S01]  /*0010*/  S2R R8, SR_CTAID.Y ;  /* 0x0000000000087919 */ /* 0x000e220000002600 */
[----:B------:R-:W1:Y:S06]  /*0020*/  LDCU UR4, c[0x0][0x360] ;  /* 0x00006c00ff0477ac */ /* 0x000e6c0008000800 */
[----:B------:R-:W0:Y:S01]  /*0030*/  S2UR UR8, SR_CTAID.X ;  /* 0x00000000000879c3 */ /* 0x000e220000002500 */
[----:B------:R-:W1:Y:S01]  /*0040*/  S2R R11, SR_TID.X ;  /* 0x00000000000b7919 */ /* 0x000e620000002100 */
[----:B------:R-:W2:Y:S06]  /*0050*/  LDCU.64 UR6, c[0x0][0x358] ;  /* 0x00006b00ff0677ac */ /* 0x000eac0008000a00 */
[----:B------:R-:W0:Y:S08]  /*0060*/  LDC R9, c[0x0][0x370] ;  /* 0x0000dc00ff097b82 */ /* 0x000e300000000800 */
[----:B------:R-:W3:Y:S01]  /*0070*/  LDC.64 R4, c[0x0][0x388] ;  /* 0x0000e200ff047b82 */ /* 0x000ee20000000a00 */
[----:B0-----:R-:W-:-:S04]  /*0080*/  IMAD R0, R8, R9, UR8 ;  /* 0x0000000808007e24 */ /* 0x001fc8000f8e0209 */
[----:B-1----:R-:W-:-:S04]  /*0090*/  IMAD R3, R0, UR4, R11 ;  /* 0x0000000400037c24 */ /* 0x002fc8000f8e020b */
[----:B---3--:R-:W-:Y:S01]  /*00a0*/  IMAD.WIDE.U32 R4, R3, 0x10, R4 ;  /* 0x0000001003047825 */ /* 0x008fe200078e0004 */
[----:B------:R-:W0:Y:S05]  /*00b0*/  S2UR UR5, SR_CgaCtaId ;  /* 0x00000000000579c3 */ /* 0x000e2a0000008800 */
[----:B--2---:R-:W2:Y:S01]  /*00c0*/  LDG.E.128.CONSTANT R4, desc[UR6][R4.64] ;  /* 0x0000000604047981 */ /* 0x004ea2000c1e9d00 */
[----:B------:R-:W1:Y:S02]  /*00d0*/  LDCU UR4, c[0x0][0x374] ;  /* 0x00006e80ff0477ac */ /* 0x000e640008000800 */
[----:B------:R-:W3:Y:S01]  /*00e0*/  LDC.64 R2, c[0x0][0x380] ;  /* 0x0000e000ff027b82 */ /* 0x000ee20000000a00 */
[----:B-1----:R-:W-:Y:S01]  /*00f0*/  IMAD R0, R11, UR4, R8 ;  /* 0x000000040b007c24 */ /* 0x002fe2000f8e0208 */
[----:B------:R-:W-:-:S02]  /*0100*/  UMOV UR4, 0x400 ;  /* 0x0000040000047882 */ /* 0x000fc40000000000 */
[----:B0-----:R-:W-:Y:S01]  /*0110*/  ULEA UR4, UR5, UR4, 0x18 ;  /* 0x0000000405047291 */ /* 0x001fe2000f8ec0ff */
[----:B------:R-:W-:-:S04]  /*0120*/  IMAD R9, R0, R9, UR8 ;  /* 0x0000000800097e24 */ /* 0x000fc8000f8e0209 */
[----:B---3--:R-:W-:Y:S01]  /*0130*/  IMAD.WIDE.U32 R2, R9, 0x10, R2 ;  /* 0x0000001009027825 */ /* 0x008fe200078e0002 */
[----:B------:R-:W-:-:S04]  /*0140*/  LEA R9, R11, UR4, 0x4 ;  /* 0x000000040b097c11 */ /* 0x000fc8000f8e20ff */
[----:B--2---:R-:W-:Y:S04]  /*0150*/  STG.E.128 desc[UR6][R2.64], R4 ;  /* 0x0000000402007986 */ /* 0x004fe8000c101d06 */
[----:B------:R-:W-:Y:S01]  /*0160*/  STS.128 [R9], R4 ;  /* 0x0000000409007388 */ /* 0x000fe20000000c00 */
[----:B------:R-:W-:Y:S05]  /*0170*/  EXIT ;  /* 0x000000000000794d */ /* 0x000fea0003800000 */
.L_x_29:
        /* <DEDUP_REMOVED lines=16> */
.L_x_43:


//--------------------- .text._Z8mztransbP7double2S0_i --------------------------
	.section	.text._Z8mztransbP7double2S0_i,"ax",@progbits
	.align	128
        .global         _Z8mztransbP7double2S0_i
        .type           _Z8mztransbP7double2S0_i,@function
        .size           _Z8mztransbP7double2S0_i,(.L_x_34 - _Z8mztransbP7double2S0_i)
        .other          _Z8mztransbP7double2S0_i,@"STO_CUDA_ENTRY STV_DEFAULT"
_Z8mztransbP7double2S0_i:
.text._Z8mztransbP7double2S0_i:
[----:B------:R-:W-:Y:S08]  /*0000*/  LDC R1, c[0x0][0x37c] ;  /* 0x0000df00ff017b82 */ /* 0x000ff00000000800 */
[----:B------:R-:W0:Y:S01]  /*0010*/  LDC R7, c[0x0][0x390] ;  /* 0x0000e400ff077b82 */ /* 0x000e220000000800 */
[----:B------:R-:W1:Y:S01]  /*0020*/  LDCU UR7, c[0x0][0x360] ;  /* 0x00006c00ff0777ac */ /* 0x000e620008000800 */
[----:B------:R-:W2:Y:S01]  /*0030*/  S2R R8, SR_TID.X ;  /* 0x0000000000087919 */ /* 0x000ea20000002100 */
[----:B------:R-:W3:Y:S05]  /*0040*/  LDCU.64 UR4, c[0x0][0x358] ;  /* 0x00006b00ff0477ac */ /* 0x000eea0008000a00 */
[----:B------:R-:W4:Y:S01]  /*0050*/  S2UR UR6, SR_CTAID.X ;  /* 0x00000000000679c3 */ /* 0x000f220000002500 */
[----:B0-----:R-:W0:Y:S01]  /*0060*/  I2F.U32.RP R0, R7 ;  /* 0x0000000700007306 */ /* 0x001e220000209000 */
[----:B------:R-:W-:-:S02]  /*0070*/  ISETP.NE.U32.AND P2, PT, R7, RZ, PT ;  /* 0x000000ff0700720c */ /* 0x000fc40003f45070 */
[----:B--2---:R-:W-:-:S05]  /*0080*/  LOP3.LUT R6, R8, 0xffff, RZ, 0xc0, !PT ;  /* 0x0000ffff08067812 */ /* 0x004fca00078ec0ff */
[----:B0-----:R-:W0:Y:S02]  /*0090*/  MUFU.RCP R0, R0 ;  /* 0x0000000000007308 */ /* 0x001e240000001000 */
[----:B0-----:R-:W-:Y:S02]  /*00a0*/  IADD3 R3, PT, PT, R0, 0xffffffe, RZ ;  /* 0x0ffffffe00037810 */ /* 0x001fe40007ffe0ff */
[----:B------:R-:W4:Y:S04]  /*00b0*/  LDC R0, c[0x0][0x370] ;  /* 0x0000dc00ff007b82 */ /* 0x000f280000000800 */
[----:B------:R-:W0:Y:S02]  /*00c0*/  F2I.FTZ.U32.TRUNC.NTZ R3, R3 ;  /* 0x0000000300037305 */ /* 0x000e24000021f000 */
[----:B0-----:R-:W-:-:S04]  /*00d0*/  IMAD.MOV R2, RZ, RZ, -R3 ;  /* 0x000000ffff027224 */ /* 0x001fc800078e0a03 */
[----:B------:R-:W-:Y:S02]  /*00e0*/  IMAD R5, R2, R7, RZ ;  /* 0x0000000702057224 */ /* 0x000fe400078e02ff */
[----:B------:R-:W-:-:S05]  /*00f0*/  HFMA2 R2, -RZ, RZ, 0, 0 ;  /* 0x00000000ff027431 */ /* 0x000fca00000001ff */
[----:B------:R-:W-:Y:S02]  /*0100*/  IMAD.HI.U32 R2, R3, R5, R2 ;  /* 0x0000000503027227 */ /* 0x000fe400078e0002 */
[----:B------:R-:W4:Y:S04]  /*0110*/  S2R R3, SR_CTAID.Y ;  /* 0x0000000000037919 */ /* 0x000f280000002600 */
[----:B-1----:R-:W-:-:S04]  /*0120*/  IMAD.HI.U32 R2, R2, UR7, RZ ;  /* 0x0000000702027c27 */ /* 0x002fc8000f8e00ff */
[----:B------:R-:W-:-:S04]  /*0130*/  IMAD.MOV R4, RZ, RZ, -R2 ;  /* 0x000000ffff047224 */ /* 0x000fc800078e0a02 */
[----:B------:R-:W-:-:S05]  /*0140*/  IMAD R4, R7, R4, UR7 ;  /* 0x0000000707047e24 */ /* 0x000fca000f8e0204 */
[----:B------:R-:W-:-:S13]  /*0150*/  ISETP.GE.U32.AND P0, PT, R4, R7, PT ;  /* 0x000000070400720c */ /* 0x000fda0003f06070 */
[-C--:B------:R-:W-:Y:S01]  /*0160*/  @P0 IADD3 R4, PT, PT, R4, -R7.reuse, RZ ;  /* 0x8000000704040210 */ /* 0x080fe20007ffe0ff */
[----:B------:R-:W-:Y:S02]  /*0170*/  @P0 VIADD R2, R2, 0x1 ;  /* 0x0000000102020836 */ /* 0x000fe40000000000 */
[----:B----4-:R-:W-:Y:S01]  /*0180*/  IMAD R5, R3, R0, UR6 ;  /* 0x0000000603057e24 */ /* 0x010fe2000f8e0200 */
[----:B------:R-:W-:-:S13]  /*0190*/  ISETP.GE.U32.AND P1, PT, R4, R7, PT ;  /* 0x000000070400720c */ /* 0x000fda0003f26070 */
[----:B------:R-:W-:Y:S02]  /*01a0*/  @P1 IADD3 R2, PT, PT, R2, 0x1, RZ ;  /* 0x0000000102021810 */ /* 0x000fe40007ffe0ff */
[----:B------:R-:W-:Y:S01]  /*01b0*/  @!P2 LOP3.LUT R2, RZ, R7, RZ, 0x33, !PT ;  /* 0x00000007ff02a212 */ /* 0x000fe200078e33ff */
[----:B------:R-:W-:-:S03]  /*01c0*/  IMAD R7, R5, UR7, R8 ;  /* 0x0000000705077c24 */ /* 0x000fc6000f8e0208 */
[----:B------:R-:W-:Y:S02]  /*01d0*/  LOP3.LUT R5, R2, 0xffff, RZ, 0xc0, !PT ;  /* 0x0000ffff02057812 */ /* 0x000fe400078ec0ff */
[----:B---3--:R-:W-:-:S07]  /*01e0*/  MOV R11, 0x200 ;  /* 0x00000200000b7802 */ /* 0x008fce0000000f00 */
[----:B------:R-:W-:Y:S05]  /*01f0*/  CALL.REL.NOINC `($__internal_1_$__cuda_sm20_rem_u16) ;  /* 0x0000000000387944 */ /* 0x000fea0003c00000 */
[----:B------:R-:W0:Y:S01]  /*0200*/  LDC.64 R4, c[0x0][0x388] ;  /* 0x0000e200ff047b82 */ /* 0x000e220000000a00 */
[----:B------:R-:W1:Y:S07]  /*0210*/  LDCU UR7, c[0x0][0x374] ;  /* 0x00006e80ff0777ac */ /* 0x000e6e0008000800 */
[----:B------:R-:W2:Y:S01]  /*0220*/  LDC.64 R10, c[0x0][0x380] ;  /* 0x0000e000ff0a7b82 */ /* 0x000ea20000000a00 */
[----:B0-----:R-:W-:-:S06]  /*0230*/  IMAD.WIDE.U32 R4, R7, 0x10, R4 ;  /* 0x0000001007047825 */ /* 0x001fcc00078e0004 */
[----:B------:R-:W3:Y:S01]  /*0240*/  LDG.E.128 R4, desc[UR4][R4.64] ;  /* 0x0000000404047981 */ /* 0x000ee2000c1e1d00 */
[----:B------:R-:W-:Y:S01]  /*0250*/  LOP3.LUT R9, R12, 0xffff, RZ, 0xc0, !PT ;  /* 0x0000ffff0c097812 */ /* 0x000fe200078ec0ff */
[----:B------:R-:W-:-:S04]  /*0260*/  IMAD R3, R2, R3, RZ ;  /* 0x0000000302037224 */ /* 0x000fc800078e02ff */
[--C-:B------:R-:W-:Y:S02]  /*0270*/  IMAD.IADD R8, R8, 0x1, -R9.reuse ;  /* 0x0000000108087824 */ /* 0x100fe400078e0a09 */
[----:B------:R-:W-:Y:S02]  /*0280*/  IMAD R2, R2, UR6, R9 ;  /* 0x0000000602027c24 */ /* 0x000fe4000f8e0209 */
[----:B-1----:R-:W-:-:S04]  /*0290*/  IMAD R3, R8, UR7, R3 ;  /* 0x0000000708037c24 */ /* 0x002fc8000f8e0203 */
[----:B------:R-:W-:-:S04]  /*02a0*/  IMAD R3, R3, R0, R2 ;  /* 0x0000000003037224 */ /* 0x000fc800078e0202 */
[----:B--2---:R-:W-:-:S05]  /*02b0*/  IMAD.WIDE.U32 R2, R3, 0x10, R10 ;  /* 0x0000001003027825 */ /* 0x004fca00078e000a */
[----:B---3--:R-:W-:Y:S01]  /*02c0*/  STG.E.128 desc[UR4][R2.64], R4 ;  /* 0x0000000402007986 */ /* 0x008fe2000c101d04 */
[----:B------:R-:W-:Y:S05]  /*02d0*/  EXIT ;  /* 0x000000000000794d */ /* 0x000fea0003800000 */
        .weak           $__internal_1_$__cuda_sm20_rem_u16
        .type           $__internal_1_$__cuda_sm20_rem_u16,@function
        .size           $__internal_1_$__cuda_sm20_rem_u16,(.L_x_34 - $__internal_1_$__cuda_sm20_rem_u16)
$__internal_1_$__cuda_sm20_rem_u16:
[----:B------:R-:W0:Y:S01]  /*02e0*/  I2F.U16 R4, R5 ;  /* 0x0000000500047306 */ /* 0x000e220000101000 */
[----:B------:R-:W-:Y:S02]  /*02f0*/  MOV R9, 0x4b800000 ;  /* 0x4b80000000097802 */ /* 0x000fe40000000f00 */
[C---:B0-----:R-:W-:Y:S02]  /*0300*/  FSETP.GEU.AND P1, PT, |R4|.reuse, 1.175494350822287508e-38, PT ;  /* 0x008000000400780b */ /* 0x041fe40003f2e200 */
[----:B------:R-:W-:Y:S02]  /*0310*/  FSETP.GT.AND P0, PT, |R4|, 8.50705917302346158658e+37, PT ;  /* 0x7e8000000400780b */ /* 0x000fe40003f04200 */
[----:B------:R-:W-:-:S04]  /*0320*/  FSEL R9, R9, 1, !P1 ;  /* 0x3f80000009097808 */ /* 0x000fc80004800000 */
[----:B------:R-:W-:Y:S02]  /*0330*/  FSEL R9, R9, 0.25, !P0 ;  /* 0x3e80000009097808 */ /* 0x000fe40004000000 */
[----:B------:R-:W-:-:S03]  /*0340*/  ISETP.NE.U32.AND P0, PT, R5, RZ, PT ;  /* 0x000000ff0500720c */ /* 0x000fc60003f05070 */
[----:B------:R-:W-:Y:S02]  /*0350*/  FMUL R10, R4, R9 ;  /* 0x00000009040a7220 */ /* 0x000fe40000400000 */
[----:B------:R-:W-:Y:S08]  /*0360*/  I2F.U16.RZ R4, R6 ;  /* 0x0000000600047306 */ /* 0x000ff0000010d000 */
[----:B------:R-:W0:Y:S02]  /*0370*/  MUFU.RCP R10, R10 ;  /* 0x0000000a000a7308 */ /* 0x000e240000001000 */
[----:B0-----:R-:W-:-:S04]  /*0380*/  FMUL R9, R9, R10 ;  /* 0x0000000a09097220 */ /* 0x001fc80000400000 */
[----:B------:R-:W-:-:S04]  /*0390*/  VIADD R9, R9, 0x2 ;  /* 0x0000000209097836 */ /* 0x000fc80000000000 */
[----:B------:R-:W-:-:S06]  /*03a0*/  FMUL.RZ R9, R4, R9 ;  /* 0x0000000904097220 */ /* 0x000fcc000040c000 */
[----:B------:R-:W0:Y:S02]  /*03b0*/  F2I.U32.TRUNC.NTZ R9, R9 ;  /* 0x0000000900097305 */ /* 0x000e24000020f000 */
[----:B0-----:R-:W-:-:S04]  /*03c0*/  LOP3.LUT R4, R9, 0xffff, RZ, 0xc0, !PT ;  /* 0x0000ffff09047812 */ /* 0x001fc800078ec0ff */
[----:B------:R-:W-:-:S05]  /*03d0*/  IADD3 R4, PT, PT, -R4, RZ, RZ ;  /* 0x000000ff04047210 */ /* 0x000fca0007ffe1ff */
[----:B------:R-:W-:Y:S02]  /*03e0*/  IMAD R12, R5, R4, R6 ;  /* 0x00000004050c7224 */ /* 0x000fe400078e0206 */
[----:B------:R-:W-:Y:S01]  /*03f0*/  HFMA2 R5, -RZ, RZ, 0, 0 ;  /* 0x00000000ff057431 */ /* 0x000fe200000001ff */
[----:B------:R-:W-:Y:S01]  /*0400*/  MOV R4, R11 ;  /* 0x0000000b00047202 */ /* 0x000fe20000000f00 */
[----:B------:R-:W-:-:S03]  /*0410*/  @!P0 IMAD.MOV.U32 R12, RZ, RZ, -0x1 ;  /* 0xffffffffff0c8424 */ /* 0x000fc600078e00ff */
[----:B------:R-:W-:Y:S05]  /*0420*/  RET.REL.NODEC R4 `(_Z8mztransbP7double2S0_i) ;  /* 0xfffffff804f47950 */ /* 0x000fea0003c3ffff */
.L_x_30:
        /* <DEDUP_REMOVED lines=13> */
.L_x_34:


//--------------------- .text._Z8mztransfP7double2S0_i --------------------------
	.section	.text._Z8mztransfP7double2S0_i,"ax",@progbits
	.align	128
        .global         _Z8mztransfP7double2S0_i
        .type           _Z8mztransfP7double2S0_i,@function
        .size           _Z8mztransfP7double2S0_i,(.L_x_45 - _Z8mztransfP7double2S0_i)
        .other          _Z8mztransfP7double2S0_i,@"STO_CUDA_ENTRY STV_DEFAULT"
_Z8mztransfP7double2S0_i:
.text._Z8mztransfP7double2S0_i:
[----:B------:R-:W-:Y:S01]  /*0000*/  LDC R1, c[0x0][0x37c] ;  /* 0x0000df00ff017b82 */ /* 0x000fe20000000800 */
[----:B------:R-:W0:Y:S01]  /*0010*/  S2R R0, SR_CTAID.Y ;  /* 0x0000000000007919 */ /* 0x000e220000002600 */
[----:B------:R-:W1:Y:S06]  /*0020*/  LDCU UR7, c[0x0][0x360] ;  /* 0x00006c00ff0777ac */ /* 0x000e6c0008000800 */
[----:B------:R-:W0:Y:S01]  /*0030*/  S2UR UR6, SR_CTAID.X ;  /* 0x00000000000679c3 */ /* 0x000e220000002500 */
[----:B------:R-:W1:Y:S01]  /*0040*/  S2R R3, SR_TID.X ;  /* 0x0000000000037919 */ /* 0x000e620000002100 */
[----:B------:R-:W2:Y:S01]  /*0050*/  LDCU.64 UR4, c[0x0][0x358] ;  /* 0x00006b00ff0477ac */ /* 0x000ea20008000a00 */
[----:B------:R-:W3:Y:S05]  /*0060*/  LDCU UR8, c[0x0][0x390] ;  /* 0x00007200ff0877ac */ /* 0x000eea0008000800 */
[----:B------:R-:W0:Y:S08]  /*0070*/  LDC R11, c[0x0][0x370] ;  /* 0x0000dc00ff0b7b82 */ /* 0x000e300000000800 */
[----:B------:R-:W4:Y:S01]  /*0080*/  LDC.64 R4, c[0x0][0x388] ;  /* 0x0000e200ff047b82 */ /* 0x000f220000000a00 */
[----:B0-----:R-:W-:-:S04]  /*0090*/  IMAD R0, R0, R11, UR6 ;  /* 0x0000000600007e24 */ /* 0x001fc8000f8e020b */
[----:B-1----:R-:W-:-:S04]  /*00a0*/  IMAD R7, R0, UR7, R3 ;  /* 0x0000000700077c24 */ /* 0x002fc8000f8e0203 */
[----:B----4-:R-:W-:-:S06]  /*00b0*/  IMAD.WIDE.U32 R4, R7, 0x10, R4 ;  /* 0x0000001007047825 */ /* 0x010fcc00078e0004 */
[----:B--2---:R-:W2:Y:S01]  /*00c0*/  LDG.E.128 R4, desc[UR4][R4.64] ;  /* 0x0000000404047981 */ /* 0x004ea2000c1e1d00 */
[----:B---3--:R-:W0:Y:S01]  /*00d0*/  I2F.U32.RP R10, UR8 ;  /* 0x00000008000a7d06 */ /* 0x008e220008209000 */
[----:B------:R-:W1:Y:S01]  /*00e0*/  LDCU UR6, c[0x0][0x374] ;  /* 0x00006e80ff0677ac */ /* 0x000e620008000800 */
[----:B------:R-:W-:-:S06]  /*00f0*/  ISETP.NE.U32.AND P2, PT, RZ, UR8, PT ;  /* 0x00000008ff007c0c */ /* 0x000fcc000bf45070 */
[----:B0-----:R-:W0:Y:S01]  /*0100*/  MUFU.RCP R10, R10 ;  /* 0x0000000a000a7308 */ /* 0x001e220000001000 */
[----:B-1----:R-:W-:Y:S01]  /*0110*/  IMAD R2, R11, UR6, RZ ;  /* 0x000000060b027c24 */ /* 0x002fe2000f8e02ff */
[----:B0-----:R-:W-:-:S06]  /*0120*/  IADD3 R8, PT, PT, R10, 0xffffffe, RZ ;  /* 0x0ffffffe0a087810 */ /* 0x001fcc0007ffe0ff */
[----:B------:R0:W1:Y:S02]  /*0130*/  F2I.FTZ.U32.TRUNC.NTZ R9, R8 ;  /* 0x0000000800097305 */ /* 0x000064000021f000 */
[----:B0-----:R-:W-:Y:S02]  /*0140*/  HFMA2 R8, -RZ, RZ, 0, 0 ;  /* 0x00000000ff087431 */ /* 0x001fe400000001ff */
[----:B-1----:R-:W-:-:S04]  /*0150*/  IMAD.MOV R13, RZ, RZ, -R9 ;  /* 0x000000ffff0d7224 */ /* 0x002fc800078e0a09 */
[----:B------:R-:W-:-:S04]  /*0160*/  IMAD R13, R13, UR8, RZ ;  /* 0x000000080d0d7c24 */ /* 0x000fc8000f8e02ff */
[----:B------:R-:W-:-:S06]  /*0170*/  IMAD.HI.U32 R9, R9, R13, R8 ;  /* 0x0000000d09097227 */ /* 0x000fcc00078e0008 */
[----:B------:R-:W-:-:S04]  /*0180*/  IMAD.HI.U32 R9, R9, R2, RZ ;  /* 0x0000000209097227 */ /* 0x000fc800078e00ff */
[----:B------:R-:W-:-:S04]  /*0190*/  IMAD.MOV R11, RZ, RZ, -R9 ;  /* 0x000000ffff0b7224 */ /* 0x000fc800078e0a09 */
[----:B------:R-:W-:-:S05]  /*01a0*/  IMAD R2, R11, UR8, R2 ;  /* 0x000000080b027c24 */ /* 0x000fca000f8e0202 */
[----:B------:R-:W-:-:S13]  /*01b0*/  ISETP.GE.U32.AND P0, PT, R2, UR8, PT ;  /* 0x0000000802007c0c */ /* 0x000fda000bf06070 */
[----:B------:R-:W-:Y:S01]  /*01c0*/  @P0 IADD3 R2, PT, PT, R2, -UR8, RZ ;  /* 0x8000000802020c10 */ /* 0x000fe2000fffe0ff */
[----:B------:R-:W-:-:S03]  /*01d0*/  @P0 VIADD R9, R9, 0x1 ;  /* 0x0000000109090836 */ /* 0x000fc60000000000 */
[----:B------:R-:W-:-:S13]  /*01e0*/  ISETP.GE.U32.AND P1, PT, R2, UR8, PT ;  /* 0x0000000802007c0c */ /* 0x000fda000bf26070 */
[----:B------:R-:W-:Y:S02]  /*01f0*/  @P1 IADD3 R9, PT, PT, R9, 0x1, RZ ;  /* 0x0000000109091810 */ /* 0x000fe40007ffe0ff */
[----:B------:R-:W-:-:S04]  /*0200*/  @!P2 LOP3.LUT R9, RZ, UR8, RZ, 0x33, !PT ;  /* 0x00000008ff09ac12 */ /* 0x000fc8000f8e33ff */
[-C--:B------:R-:W-:Y:S02]  /*0210*/  IABS R13, R9.reuse ;  /* 0x00000009000d7213 */ /* 0x080fe40000000000 */
[----:B------:R-:W-:Y:S02]  /*0220*/  IABS R12, R9 ;  /* 0x00000009000c7213 */ /* 0x000fe40000000000 */
[----:B------:R-:W0:Y:S08]  /*0230*/  I2F.RP R2, R13 ;  /* 0x0000000d00027306 */ /* 0x000e300000209400 */
[----:B0-----:R-:W0:Y:S02]  /*0240*/  MUFU.RCP R2, R2 ;  /* 0x0000000200027308 */ /* 0x001e240000001000 */
[----:B0-----:R-:W-:Y:S01]  /*0250*/  VIADD R10, R2, 0xffffffe ;  /* 0x0ffffffe020a7836 */ /* 0x001fe20000000000 */
[----:B------:R-:W-:-:S05]  /*0260*/  IADD3 R2, PT, PT, RZ, -R12, RZ ;  /* 0x8000000cff027210 */ /* 0x000fca0007ffe0ff */
[----:B------:R0:W1:Y:S02]  /*0270*/  F2I.FTZ.U32.TRUNC.NTZ R11, R10 ;  /* 0x0000000a000b7305 */ /* 0x000064000021f000 */
[----:B0-----:R-:W-:Y:S01]  /*0280*/  IMAD.MOV.U32 R10, RZ, RZ, RZ ;  /* 0x000000ffff0a7224 */ /* 0x001fe200078e00ff */
[----:B-1----:R-:W-:-:S05]  /*0290*/  IADD3 R8, PT, PT, RZ, -R11, RZ ;  /* 0x8000000bff087210 */ /* 0x002fca0007ffe0ff */
[----:B------:R-:W-:Y:S01]  /*02a0*/  IMAD R15, R8, R13, RZ ;  /* 0x0000000d080f7224 */ /* 0x000fe200078e02ff */
[----:B------:R-:W-:-:S03]  /*02b0*/  IABS R8, R0 ;  /* 0x0000000000087213 */ /* 0x000fc60000000000 */
[----:B------:R-:W-:-:S06]  /*02c0*/  IMAD.HI.U32 R11, R11, R15, R10 ;  /* 0x0000000f0b0b7227 */ /* 0x000fcc00078e000a */
[----:B------:R-:W-:-:S04]  /*02d0*/  IMAD.HI.U32 R11, R11, R8, RZ ;  /* 0x000000080b0b7227 */ /* 0x000fc800078e00ff */
[----:B------:R-:W-:-:S05]  /*02e0*/  IMAD R2, R11, R2, R8 ;  /* 0x000000020b027224 */ /* 0x000fca00078e0208 */
[----:B------:R-:W-:-:S13]  /*02f0*/  ISETP.GT.U32.AND P2, PT, R13, R2, PT ;  /* 0x000000020d00720c */ /* 0x000fda0003f44070 */
[----:B------:R-:W-:Y:S01]  /*0300*/  @!P2 IMAD.IADD R2, R2, 0x1, -R13 ;  /* 0x000000010202a824 */ /* 0x000fe200078e0a0d */
[----:B------:R-:W-:Y:S02]  /*0310*/  @!P2 IADD3 R11, PT, PT, R11, 0x1, RZ ;  /* 0x000000010b0ba810 */ /* 0x000fe40007ffe0ff */
[----:B------:R-:W-:Y:S02]  /*0320*/  ISETP.NE.AND P2, PT, R9, RZ, PT ;  /* 0x000000ff0900720c */ /* 0x000fe40003f45270 */
[----:B------:R-:W-:Y:S02]  /*0330*/  ISETP.GE.U32.AND P0, PT, R2, R13, PT ;  /* 0x0000000d0200720c */ /* 0x000fe40003f06070 */
[----:B------:R-:W-:-:S04]  /*0340*/  LOP3.LUT R2, R0, R9, RZ, 0x3c, !PT ;  /* 0x0000000900027212 */ /* 0x000fc800078e3cff */
[----:B------:R-:W-:-:S07]  /*0350*/  ISETP.GE.AND P1, PT, R2, RZ, PT ;  /* 0x000000ff0200720c */ /* 0x000fce0003f26270 */
[----:B------:R-:W-:-:S05]  /*0360*/  @P0 IADD3 R11, PT, PT, R11, 0x1, RZ ;  /* 0x000000010b0b0810 */ /* 0x000fca0007ffe0ff */
[----:B------:R-:W-:Y:S02]  /*0370*/  IMAD.MOV.U32 R2, RZ, RZ, R11 ;  /* 0x000000ffff027224 */ /* 0x000fe400078e000b */
[----:B------:R-:W0:Y:S03]  /*0380*/  LDC.64 R10, c[0x0][0x380] ;  /* 0x0000e000ff0a7b82 */ /* 0x000e260000000a00 */
[----:B------:R-:W-:Y:S02]  /*0390*/  @!P1 IADD3 R2, PT, PT, -R2, RZ, RZ ;  /* 0x000000ff02029210 */ /* 0x000fe40007ffe1ff */
[----:B------:R-:W-:-:S04]  /*03a0*/  @!P2 LOP3.LUT R2, RZ, R9, RZ, 0x33, !PT ;  /* 0x00000009ff02a212 */ /* 0x000fc800078e33ff */
[----:B------:R-:W-:-:S05]  /*03b0*/  IADD3 R8, PT, PT, -R2, RZ, RZ ;  /* 0x000000ff02087210 */ /* 0x000fca0007ffe1ff */
[----:B------:R-:W-:-:S04]  /*03c0*/  IMAD R9, R9, R8, R0 ;  /* 0x0000000809097224 */ /* 0x000fc800078e0200 */
[----:B------:R-:W-:-:S04]  /*03d0*/  IMAD R2, R9, UR8, R2 ;  /* 0x0000000809027c24 */ /* 0x000fc8000f8e0202 */
[----:B------:R-:W-:-:S04]  /*03e0*/  IMAD R3, R2, UR7, R3 ;  /* 0x0000000702037c24 */ /* 0x000fc8000f8e0203 */
[----:B0-----:R-:W-:-:S05]  /*03f0*/  IMAD.WIDE.U32 R2, R3, 0x10, R10 ;  /* 0x0000001003027825 */ /* 0x001fca00078e000a */
[----:B--2---:R-:W-:Y:S01]  /*0400*/  STG.E.128 desc[UR4][R2.64], R4 ;  /* 0x0000000402007986 */ /* 0x004fe2000c101d04 */
[----:B------:R-:W-:Y:S05]  /*0410*/  EXIT ;  /* 0x000000000000794d */ /* 0x000fea0003800000 */
.L_x_31:
        /* <DEDUP_REMOVED lines=14> */
.L_x_45:


//--------------------- .nv.global.init           --------------------------
	.section	.nv.global.init,"aw",@progbits
	.align	16
.nv.global.init:
	.type		__cudart_sin_cos_coeffs,@object
	.size		__cudart_sin_cos_coeffs,(__cudart_i2opi_d - __cudart_sin_cos_coeffs)
__cudart_sin_cos_coeffs:
        /*0000*/ 	.byte	0x46, 0xd2, 0xb0, 0x2c, 0xf1, 0xe5, 0x5a, 0xbe, 0x92, 0xe3, 0xac, 0x69, 0xe3, 0x1d, 0xc7, 0x3e
        /*0010*/ 	.byte	0xa1, 0x62, 0xdb, 0x19, 0xa0, 0x01, 0x2a, 0xbf, 0x18, 0x08, 0x11, 0x11, 0x11, 0x11, 0x81, 0x3f
        /*0020*/ 	.byte	0x54, 0x55, 0x55, 0x55, 0x55, 0x55, 0xc5, 0xbf, 0x00, 0x00, 0x00, 0x00, 0x00, 0x00, 0x00, 0x00
        /*0030*/ 	.byte	0x00, 0x00, 0x00, 0x00, 0x00, 0x00, 0x00, 0x00, 0x64, 0x81, 0xfd, 0x20, 0x83, 0xff, 0xa8, 0xbd
        /*0040*/ 	.byte	0x28, 0x85, 0xef, 0xc1, 0xa7, 0xee, 0x21, 0x3e, 0xd9, 0xe6, 0x06, 0x8e, 0x4f, 0x7e, 0x92, 0xbe
        /*0050*/ 	.byte	0xe9, 0xbc, 0xdd, 0x19, 0xa0, 0x01, 0xfa, 0x3e, 0x47, 0x5d, 0xc1, 0x16, 0x6c, 0xc1, 0x56, 0xbf
        /*0060*/ 	.byte	0x51, 0x55, 0x55, 0x55, 0x55, 0x55, 0xa5, 0x3f, 0x00, 0x00, 0x00, 0x00, 0x00, 0x00, 0xe0, 0xbf
        /*0070*/ 	.byte	0x00, 0x00, 0x00, 0x00, 0x00, 0x00, 0xf0, 0x3f, 0x00, 0x00, 0x00, 0x00, 0x00, 0x00, 0x00, 0x00
	.type		__cudart_i2opi_d,@object
	.size		__cudart_i2opi_d,(.L_0 - __cudart_i2opi_d)
__cudart_i2opi_d:
        /* <DEDUP_REMOVED lines=9> */
.L_0:


//--------------------- .nv.shared._Z5setikPiii   --------------------------
	.section	.nv.shared._Z5setikPiii,"aw",@nobits
	.sectionflags	@""
	.align	16
	.zero		1024


//--------------------- .nv.shared.reserved.0     --------------------------
	.section	.nv.shared.reserved.0,"aw",@nobits
	.weak		__nv_reservedSMEM_offset_0_alias
	.size		__nv_reservedSMEM_offset_0_alias, 0, 64
	.other		__nv_reservedSMEM_offset_0_alias,@"STO_CUDA_RESERVED_SHARED STV_DEFAULT"
__nv_reservedSMEM_offset_0_alias:
	.zero		0
	.zero		64


//--------------------- .nv.shared._Z5setirPiii   --------------------------
	.section	.nv.shared._Z5setirPiii,"aw",@nobits
	.sectionflags	@""
	.align	16
	.zero		1024


//--------------------- .nv.shared._Z5setkfP7double2iiiii --------------------------
	.section	.nv.shared._Z5setkfP7double2iiiii,"aw",@nobits
	.sectionflags	@""
	.align	16
	.zero		1024


//--------------------- .nv.shared._Z10timeirvolbP7double2Pi --------------------------
	.section	.nv.shared._Z10timeirvolbP7double2Pi,"aw",@nobits
	.sectionflags	@""
	.align	16
	.zero		1024


//--------------------- .nv.shared._Z10timeirvolfP7double2S0_Pid --------------------------
	.section	.nv.shared._Z10timeirvolfP7double2S0_Pid,"aw",@nobits
	.sectionflags	@""
	.align	16
	.zero		1024


//--------------------- .nv.shared._Z6timekbP7double2S0_S0_Pid --------------------------
	.section	.nv.shared._Z6timekbP7double2S0_S0_Pid,"aw",@nobits
	.sectionflags	@""
	.align	16
	.zero		1024


//--------------------- .nv.shared._Z6timekfP7double2S0_Pi --------------------------
	.section	.nv.shared._Z6timekfP7double2S0_Pi,"aw",@nobits
	.sectionflags	@""
	.align	16
	.zero		1024


//--------------------- .nv.shared._Z7ztransbP7double2PKS_ --------------------------
	.section	.nv.shared._Z7ztransbP7double2PKS_,"aw",@nobits
	.sectionflags	@""
	.align	16
	.zero		1024


//--------------------- .nv.shared._Z7ztransfP7double2PKS_ --------------------------
	.section	.nv.shared._Z7ztransfP7double2PKS_,"aw",@nobits
	.sectionflags	@""
	.align	16
	.zero		1024


//--------------------- .nv.shared._Z8mztransbP7double2S0_i --------------------------
	.section	.nv.shared._Z8mztransbP7double2S0_i,"aw",@nobits
	.sectionflags	@""
	.align	16
	.zero		1024


//--------------------- .nv.shared._Z8mztransfP7double2S0_i --------------------------
	.section	.nv.shared._Z8mztransfP7double2S0_i,"aw",@nobits
	.sectionflags	@""
	.align	16
	.zero		1024


//--------------------- .nv.constant0._Z5setikPiii --------------------------
	.section	.nv.constant0._Z5setikPiii,"a",@progbits
	.sectionflags	@""
	.align	4
.nv.constant0._Z5setikPiii:
	.zero		912


//--------------------- .nv.constant0._Z5setirPiii --------------------------
	.section	.nv.constant0._Z5setirPiii,"a",@progbits
	.sectionflags	@""
	.align	4
.nv.constant0._Z5setirPiii:
	.zero		912


//--------------------- .nv.constant0._Z5setkfP7double2iiiii --------------------------
	.section	.nv.constant0._Z5setkfP7double2iiiii,"a",@progbits
	.sectionflags	@""
	.align	4
.nv.constant0._Z5setkfP7double2iiiii:
	.zero		924


//--------------------- .nv.constant0._Z10timeirvolbP7double2Pi --------------------------
	.section	.nv.constant0._Z10timeirvolbP7double2Pi,"a",@progbits
	.sectionflags	@""
	.align	4
.nv.constant0._Z10timeirvolbP7double2Pi:
	.zero		912


//--------------------- .nv.constant0._Z10timeirvolfP7double2S0_Pid --------------------------
	.section	.nv.constant0._Z10timeirvolfP7double2S0_Pid,"a",@progbits
	.sectionflags	@""
	.align	4
.nv.constant0._Z10timeirvolfP7double2S0_Pid:
	.zero		928


//--------------------- .nv.constant0._Z6timekbP7double2S0_S0_Pid --------------------------
	.section	.nv.constant0._Z6timekbP7double2S0_S0_Pid,"a",@progbits
	.sectionflags	@""
	.align	4
.nv.constant0._Z6timekbP7double2S0_S0_Pid:
	.zero		936


//--------------------- .nv.constant0._Z6timekfP7double2S0_Pi --------------------------
	.section	.nv.constant0._Z6timekfP7double2S0_Pi,"a",@progbits
	.sectionflags	@""
	.align	4
.nv.constant0._Z6timekfP7double2S0_Pi:
	.zero		920


//--------------------- .nv.constant0._Z7ztransbP7double2PKS_ --------------------------
	.section	.nv.constant0._Z7ztransbP7double2PKS_,"a",@progbits
	.sectionflags	@""
	.align	4
.nv.constant0._Z7ztransbP7double2PKS_:
	.zero		912


//--------------------- .nv.constant0._Z7ztransfP7double2PKS_ --------------------------
	.section	.nv.constant0._Z7ztransfP7double2PKS_,"a",@progbits
	.sectionflags	@""
	.align	4
.nv.constant0._Z7ztransfP7double2PKS_:
	.zero		912


//--------------------- .nv.constant0._Z8mztransbP7double2S0_i --------------------------
	.section	.nv.constant0._Z8mztransbP7double2S0_i,"a",@progbits
	.sectionflags	@""
	.align	4
.nv.constant0._Z8mztransbP7double2S0_i:
	.zero		916


//--------------------- .nv.constant0._Z8mztransfP7double2S0_i --------------------------
	.section	.nv.constant0._Z8mztransfP7double2S0_i,"a",@progbits
	.sectionflags	@""
	.align	4
.nv.constant0._Z8mztransfP7double2S0_i:
	.zero		916


//--------------------- SYMBOLS --------------------------

	.type		.nv.reservedSmem.offset0,@object
	.size		.nv.reservedSmem.offset0,0x4
	.type		.nv.reservedSmem.cap,@object
	.size		.nv.reservedSmem.cap,0x4
